	.target	sm_100a

	.elftype	@"ET_EXEC"


//--------------------- .note.nv.tkinfo           --------------------------
	.section	.note.nv.tkinfo,"",@"SHT_NOTE"
	.sectionflags	@"SHF_NOTE_NV_TKINFO"
	.tkinfo
        /*0018*/ 	.word	0x00000002
        /*0030*/ 	.string	""
        /*0030*/ 	.string	"ptxas"
        /*0030*/ 	.string	"Cuda compilation tools, release 13.0, V13.0.88"
        /*0030*/ 	.string	"Build cuda_13.0.r13.0/compiler.36424714_0"
        /*0030*/ 	.string	"-arch sm_100a -m 64 "



//--------------------- .note.nv.cuinfo           --------------------------
	.section	.note.nv.cuinfo,"",@"SHT_NOTE"
	.sectionflags	@"SHF_NOTE_NV_CUINFO"
        /*0018*/ 	.short	0x0002
        /*001a*/ 	.short	0x0064
        /*001c*/ 	.short	0x0082
	.zero		2


//--------------------- .nv.info                  --------------------------
	.section	.nv.info,"",@"SHT_CUDA_INFO"
	.align	4


	//----- nvinfo : EIATTR_REGCOUNT
	.align		4
        /*0000*/ 	.byte	0x04, 0x2f
        /*0002*/ 	.short	(.L_12 - .L_11)
	.align		4
.L_11:
        /*0004*/ 	.word	index@(_ZN7cutlass13device_kernelIN5flash11enable_sm90INS1_16FlashAttnFwdSm90INS1_25CollectiveMainloopFwdSm90ILi2EN4cute5tupleIJNS5_1CILi1EEES8_S8_EEENS6_IJNS7_ILi128EEENS7_ILi160EEENS7_ILi192EEEEEELi128ENS_12float_e4m3_tEfNS_4arch4Sm90ELb1ELb0ELb0ELb1ELb1ELb1ELb0ELb1ELb1ELb1ELb0ELb0EEENS1_21CollectiveEpilogueFwdINS6_IJSA_SA_SB_EEES9_NS_10bfloat16_tESG_Li256ELb1ELb1ELb0ELb1EEENS1_36VarlenDynamicPersistentTileSchedulerILi128ELi160ELi256ELi128ELb0ELb1ELb1ELb1ELb1ELb1EEEEEEEEEvNT_6ParamsE)
        /*0008*/ 	.word	0x00000004


	//----- nvinfo : EIATTR_FRAME_SIZE
	.align		4
.L_12:
        /*000c*/ 	.byte	0x04, 0x11
        /*000e*/ 	.short	(.L_14 - .L_13)
	.align		4
.L_13:
        /*0010*/ 	.word	index@(_ZN7cutlass13device_kernelIN5flash11enable_sm90INS1_16FlashAttnFwdSm90INS1_25CollectiveMainloopFwdSm90ILi2EN4cute5tupleIJNS5_1CILi1EEES8_S8_EEENS6_IJNS7_ILi128EEENS7_ILi160EEENS7_ILi192EEEEEELi128ENS_12float_e4m3_tEfNS_4arch4Sm90ELb1ELb0ELb0ELb1ELb1ELb1ELb0ELb1ELb1ELb1ELb0ELb0EEENS1_21CollectiveEpilogueFwdINS6_IJSA_SA_SB_EEES9_NS_10bfloat16_tESG_Li256ELb1ELb1ELb0ELb1EEENS1_36VarlenDynamicPersistentTileSchedulerILi128ELi160ELi256ELi128ELb0ELb1ELb1ELb1ELb1ELb1EEEEEEEEEvNT_6ParamsE)
        /*0014*/ 	.word	0x00000000


	//----- nvinfo : EIATTR_REGCOUNT
	.align		4
.L_14:
        /*0018*/ 	.byte	0x04, 0x2f
        /*001a*/ 	.short	(.L_16 - .L_15)
	.align		4
.L_15:
        /*001c*/ 	.word	index@(_ZN7cutlass13device_kernelIN5flash11enable_sm90INS1_16FlashAttnFwdSm90INS1_25CollectiveMainloopFwdSm90ILi2EN4cute5tupleIJNS5_1CILi1EEES8_S8_EEENS6_IJNS7_ILi128EEENS7_ILi160EEENS7_ILi192EEEEEELi128ENS_12float_e4m3_tEfNS_4arch4Sm90ELb1ELb0ELb0ELb1ELb1ELb0ELb0ELb1ELb1ELb1ELb0ELb0EEENS1_21CollectiveEpilogueFwdINS6_IJSA_SA_SB_EEES9_NS_10bfloat16_tESG_Li256ELb1ELb1ELb0ELb1EEENS1_36VarlenDynamicPersistentTileSchedulerILi128ELi160ELi256ELi128ELb0ELb1ELb1ELb1ELb1ELb1EEEEEEEEEvNT_6ParamsE)
        /*0020*/ 	.word	0x00000004


	//----- nvinfo : EIATTR_FRAME_SIZE
	.align		4
.L_16:
        /*0024*/ 	.byte	0x04, 0x11
        /*0026*/ 	.short	(.L_18 - .L_17)
	.align		4
.L_17:
        /*0028*/ 	.word	index@(_ZN7cutlass13device_kernelIN5flash11enable_sm90INS1_16FlashAttnFwdSm90INS1_25CollectiveMainloopFwdSm90ILi2EN4cute5tupleIJNS5_1CILi1EEES8_S8_EEENS6_IJNS7_ILi128EEENS7_ILi160EEENS7_ILi192EEEEEELi128ENS_12float_e4m3_tEfNS_4arch4Sm90ELb1ELb0ELb0ELb1ELb1ELb0ELb0ELb1ELb1ELb1ELb0ELb0EEENS1_21CollectiveEpilogueFwdINS6_IJSA_SA_SB_EEES9_NS_10bfloat16_tESG_Li256ELb1ELb1ELb0ELb1EEENS1_36VarlenDynamicPersistentTileSchedulerILi128ELi160ELi256ELi128ELb0ELb1ELb1ELb1ELb1ELb1EEEEEEEEEvNT_6ParamsE)
        /*002c*/ 	.word	0x00000000


	//----- nvinfo : EIATTR_REGCOUNT
	.align		4
.L_18:
        /*0030*/ 	.byte	0x04, 0x2f
        /*0032*/ 	.short	(.L_20 - .L_19)
	.align		4
.L_19:
        /*0034*/ 	.word	index@(_ZN7cutlass13device_kernelIN5flash11enable_sm90INS1_16FlashAttnFwdSm90INS1_25CollectiveMainloopFwdSm90ILi2EN4cute5tupleIJNS5_1CILi1EEES8_S8_EEENS6_IJNS7_ILi128EEENS7_ILi160EEENS7_ILi192EEEEEELi128ENS_12float_e4m3_tEfNS_4arch4Sm90ELb1ELb0ELb0ELb0ELb1ELb0ELb0ELb1ELb1ELb1ELb0ELb0EEENS1_21CollectiveEpilogueFwdINS6_IJSA_SA_SB_EEES9_NS_10bfloat16_tESG_Li256ELb0ELb1ELb0ELb1EEENS1_30DynamicPersistentTileSchedulerILi256ELi128ELb0ELb1ELb1EEEEEEEEEvNT_6ParamsE)
        /*0038*/ 	.word	0x00000004


	//----- nvinfo : EIATTR_FRAME_SIZE
	.align		4
.L_20:
        /*003c*/ 	.byte	0x04, 0x11
        /*003e*/ 	.short	(.L_22 - .L_21)
	.align		4
.L_21:
        /*0040*/ 	.word	index@(_ZN7cutlass13device_kernelIN5flash11enable_sm90INS1_16FlashAttnFwdSm90INS1_25CollectiveMainloopFwdSm90ILi2EN4cute5tupleIJNS5_1CILi1EEES8_S8_EEENS6_IJNS7_ILi128EEENS7_ILi160EEENS7_ILi192EEEEEELi128ENS_12float_e4m3_tEfNS_4arch4Sm90ELb1ELb0ELb0ELb0ELb1ELb0ELb0ELb1ELb1ELb1ELb0ELb0EEENS1_21CollectiveEpilogueFwdINS6_IJSA_SA_SB_EEES9_NS_10bfloat16_tESG_Li256ELb0ELb1ELb0ELb1EEENS1_30DynamicPersistentTileSchedulerILi256ELi128ELb0ELb1ELb1EEEEEEEEEvNT_6ParamsE)
        /*0044*/ 	.word	0x00000000


	//----- nvinfo : EIATTR_REGCOUNT
	.align		4
.L_22:
        /*0048*/ 	.byte	0x04, 0x2f
        /*004a*/ 	.short	(.L_24 - .L_23)
	.align		4
.L_23:
        /*004c*/ 	.word	index@(_ZN7cutlass13device_kernelIN5flash11enable_sm90INS1_16FlashAttnFwdSm90INS1_25CollectiveMainloopFwdSm90ILi2EN4cute5tupleIJNS5_1CILi1EEES8_S8_EEENS6_IJNS7_ILi128EEESA_NS7_ILi192EEEEEELi128ENS_12float_e4m3_tEfNS_4arch4Sm90ELb0ELb1ELb0ELb1ELb1ELb1ELb0ELb1ELb1ELb1ELb0ELb0EEENS1_21CollectiveEpilogueFwdINS6_IJSA_SA_SA_EEES9_NS_10bfloat16_tESF_Li256ELb1ELb1ELb0ELb1EEENS1_36VarlenDynamicPersistentTileSchedulerILi128ELi128ELi256ELi128ELb0ELb1ELb1ELb1ELb0ELb1EEEEEEEEEvNT_6ParamsE)
        /*0050*/ 	.word	0x00000004


	//----- nvinfo : EIATTR_FRAME_SIZE
	.align		4
.L_24:
        /*0054*/ 	.byte	0x04, 0x11
        /*0056*/ 	.short	(.L_26 - .L_25)
	.align		4
.L_25:
        /*0058*/ 	.word	index@(_ZN7cutlass13device_kernelIN5flash11enable_sm90INS1_16FlashAttnFwdSm90INS1_25CollectiveMainloopFwdSm90ILi2EN4cute5tupleIJNS5_1CILi1EEES8_S8_EEENS6_IJNS7_ILi128EEESA_NS7_ILi192EEEEEELi128ENS_12float_e4m3_tEfNS_4arch4Sm90ELb0ELb1ELb0ELb1ELb1ELb1ELb0ELb1ELb1ELb1ELb0ELb0EEENS1_21CollectiveEpilogueFwdINS6_IJSA_SA_SA_EEES9_NS_10bfloat16_tESF_Li256ELb1ELb1ELb0ELb1EEENS1_36VarlenDynamicPersistentTileSchedulerILi128ELi128ELi256ELi128ELb0ELb1ELb1ELb1ELb0ELb1EEEEEEEEEvNT_6ParamsE)
        /*005c*/ 	.word	0x00000000


	//----- nvinfo : EIATTR_REGCOUNT
	.align		4
.L_26:
        /*0060*/ 	.byte	0x04, 0x2f
        /*0062*/ 	.short	(.L_28 - .L_27)
	.align		4
.L_27:
        /*0064*/ 	.word	index@(_ZN7cutlass13device_kernelIN5flash11enable_sm90INS1_16FlashAttnFwdSm90INS1_25CollectiveMainloopFwdSm90ILi2EN4cute5tupleIJNS5_1CILi1EEES8_S8_EEENS6_IJNS7_ILi128EEESA_NS7_ILi192EEEEEELi128ENS_12float_e4m3_tEfNS_4arch4Sm90ELb0ELb1ELb0ELb1ELb1ELb0ELb0ELb1ELb1ELb1ELb0ELb0EEENS1_21CollectiveEpilogueFwdINS6_IJSA_SA_SA_EEES9_NS_10bfloat16_tESF_Li256ELb1ELb1ELb0ELb1EEENS1_36VarlenDynamicPersistentTileSchedulerILi128ELi128ELi256ELi128ELb0ELb1ELb1ELb1ELb0ELb1EEEEEEEEEvNT_6ParamsE)
        /*0068*/ 	.word	0x00000004


	//----- nvinfo : EIATTR_FRAME_SIZE
	.align		4
.L_28:
        /*006c*/ 	.byte	0x04, 0x11
        /*006e*/ 	.short	(.L_30 - .L_29)
	.align		4
.L_29:
        /*0070*/ 	.word	index@(_ZN7cutlass13device_kernelIN5flash11enable_sm90INS1_16FlashAttnFwdSm90INS1_25CollectiveMainloopFwdSm90ILi2EN4cute5tupleIJNS5_1CILi1EEES8_S8_EEENS6_IJNS7_ILi128EEESA_NS7_ILi192EEEEEELi128ENS_12float_e4m3_tEfNS_4arch4Sm90ELb0ELb1ELb0ELb1ELb1ELb0ELb0ELb1ELb1ELb1ELb0ELb0EEENS1_21CollectiveEpilogueFwdINS6_IJSA_SA_SA_EEES9_NS_10bfloat16_tESF_Li256ELb1ELb1ELb0ELb1EEENS1_36VarlenDynamicPersistentTileSchedulerILi128ELi128ELi256ELi128ELb0ELb1ELb1ELb1ELb0ELb1EEEEEEEEEvNT_6ParamsE)
        /*0074*/ 	.word	0x00000000


	//----- nvinfo : EIATTR_REGCOUNT
	.align		4
.L_30:
        /*0078*/ 	.byte	0x04, 0x2f
        /*007a*/ 	.short	(.L_32 - .L_31)
	.align		4
.L_31:
        /*007c*/ 	.word	index@(_ZN7cutlass13device_kernelIN5flash11enable_sm90INS1_16FlashAttnFwdSm90INS1_25CollectiveMainloopFwdSm90ILi2EN4cute5tupleIJNS5_1CILi1EEES8_S8_EEENS6_IJNS7_ILi128EEESA_NS7_ILi192EEEEEELi128ENS_12float_e4m3_tEfNS_4arch4Sm90ELb0ELb1ELb0ELb0ELb1ELb0ELb0ELb1ELb1ELb1ELb0ELb0EEENS1_21CollectiveEpilogueFwdINS6_IJSA_SA_SA_EEES9_NS_10bfloat16_tESF_Li256ELb0ELb1ELb0ELb1EEENS1_30DynamicPersistentTileSchedulerILi256ELi128ELb0ELb1ELb1EEEEEEEEEvNT_6ParamsE)
        /*0080*/ 	.word	0x00000004


	//----- nvinfo : EIATTR_FRAME_SIZE
	.align		4
.L_32:
        /*0084*/ 	.byte	0x04, 0x11
        /*0086*/ 	.short	(.L_34 - .L_33)
	.align		4
.L_33:
        /*0088*/ 	.word	index@(_ZN7cutlass13device_kernelIN5flash11enable_sm90INS1_16FlashAttnFwdSm90INS1_25CollectiveMainloopFwdSm90ILi2EN4cute5tupleIJNS5_1CILi1EEES8_S8_EEENS6_IJNS7_ILi128EEESA_NS7_ILi192EEEEEELi128ENS_12float_e4m3_tEfNS_4arch4Sm90ELb0ELb1ELb0ELb0ELb1ELb0ELb0ELb1ELb1ELb1ELb0ELb0EEENS1_21CollectiveEpilogueFwdINS6_IJSA_SA_SA_EEES9_NS_10bfloat16_tESF_Li256ELb0ELb1ELb0ELb1EEENS1_30DynamicPersistentTileSchedulerILi256ELi128ELb0ELb1ELb1EEEEEEEEEvNT_6ParamsE)
        /*008c*/ 	.word	0x00000000


	//----- nvinfo : EIATTR_REGCOUNT
	.align		4
.L_34:
        /*0090*/ 	.byte	0x04, 0x2f
        /*0092*/ 	.short	(.L_36 - .L_35)
	.align		4
.L_35:
        /*0094*/ 	.word	index@(_ZN7cutlass13device_kernelIN5flash11enable_sm90INS1_16FlashAttnFwdSm90INS1_25CollectiveMainloopFwdSm90ILi2EN4cute5tupleIJNS5_1CILi1EEES8_S8_EEENS6_IJNS7_ILi128EEENS7_ILi160EEENS7_ILi192EEEEEELi128ENS_12float_e4m3_tEfNS_4arch4Sm90ELb0ELb0ELb0ELb1ELb1ELb1ELb0ELb1ELb1ELb1ELb0ELb0EEENS1_21CollectiveEpilogueFwdINS6_IJSA_SA_SB_EEES9_NS_10bfloat16_tESG_Li256ELb1ELb1ELb0ELb1EEENS1_36VarlenDynamicPersistentTileSchedulerILi128ELi160ELi256ELi128ELb0ELb1ELb1ELb0ELb1ELb1EEEEEEEEEvNT_6ParamsE)
        /*0098*/ 	.word	0x00000004


	//----- nvinfo : EIATTR_FRAME_SIZE
	.align		4
.L_36:
        /*009c*/ 	.byte	0x04, 0x11
        /*009e*/ 	.short	(.L_38 - .L_37)
	.align		4
.L_37:
        /*00a0*/ 	.word	index@(_ZN7cutlass13device_kernelIN5flash11enable_sm90INS1_16FlashAttnFwdSm90INS1_25CollectiveMainloopFwdSm90ILi2EN4cute5tupleIJNS5_1CILi1EEES8_S8_EEENS6_IJNS7_ILi128EEENS7_ILi160EEENS7_ILi192EEEEEELi128ENS_12float_e4m3_tEfNS_4arch4Sm90ELb0ELb0ELb0ELb1ELb1ELb1ELb0ELb1ELb1ELb1ELb0ELb0EEENS1_21CollectiveEpilogueFwdINS6_IJSA_SA_SB_EEES9_NS_10bfloat16_tESG_Li256ELb1ELb1ELb0ELb1EEENS1_36VarlenDynamicPersistentTileSchedulerILi128ELi160ELi256ELi128ELb0ELb1ELb1ELb0ELb1ELb1EEEEEEEEEvNT_6ParamsE)
        /*00a4*/ 	.word	0x00000000


	//----- nvinfo : EIATTR_REGCOUNT
	.align		4
.L_38:
        /*00a8*/ 	.byte	0x04, 0x2f
        /*00aa*/ 	.short	(.L_40 - .L_39)
	.align		4
.L_39:
        /*00ac*/ 	.word	index@(_ZN7cutlass13device_kernelIN5flash11enable_sm90INS1_16FlashAttnFwdSm90INS1_25CollectiveMainloopFwdSm90ILi2EN4cute5tupleIJNS5_1CILi1EEES8_S8_EEENS6_IJNS7_ILi128EEENS7_ILi160EEENS7_ILi192EEEEEELi128ENS_12float_e4m3_tEfNS_4arch4Sm90ELb0ELb0ELb0ELb1ELb1ELb0ELb0ELb1ELb1ELb1ELb0ELb0EEENS1_21CollectiveEpilogueFwdINS6_IJSA_SA_SB_EEES9_NS_10bfloat16_tESG_Li256ELb1ELb1ELb0ELb1EEENS1_36VarlenDynamicPersistentTileSchedulerILi128ELi160ELi256ELi128ELb0ELb1ELb1ELb0ELb1ELb1EEEEEEEEEvNT_6ParamsE)
        /*00b0*/ 	.word	0x00000004


	//----- nvinfo : EIATTR_FRAME_SIZE
	.align		4
.L_40:
        /*00b4*/ 	.byte	0x04, 0x11
        /*00b6*/ 	.short	(.L_42 - .L_41)
	.align		4
.L_41:
        /*00b8*/ 	.word	index@(_ZN7cutlass13device_kernelIN5flash11enable_sm90INS1_16FlashAttnFwdSm90INS1_25CollectiveMainloopFwdSm90ILi2EN4cute5tupleIJNS5_1CILi1EEES8_S8_EEENS6_IJNS7_ILi128EEENS7_ILi160EEENS7_ILi192EEEEEELi128ENS_12float_e4m3_tEfNS_4arch4Sm90ELb0ELb0ELb0ELb1ELb1ELb0ELb0ELb1ELb1ELb1ELb0ELb0EEENS1_21CollectiveEpilogueFwdINS6_IJSA_SA_SB_EEES9_NS_10bfloat16_tESG_Li256ELb1ELb1ELb0ELb1EEENS1_36VarlenDynamicPersistentTileSchedulerILi128ELi160ELi256ELi128ELb0ELb1ELb1ELb0ELb1ELb1EEEEEEEEEvNT_6ParamsE)
        /*00bc*/ 	.word	0x00000000


	//----- nvinfo : EIATTR_REGCOUNT
	.align		4
.L_42:
        /*00c0*/ 	.byte	0x04, 0x2f
        /*00c2*/ 	.short	(.L_44 - .L_43)
	.align		4
.L_43:
        /*00c4*/ 	.word	index@(_ZN7cutlass13device_kernelIN5flash11enable_sm90INS1_16FlashAttnFwdSm90INS1_25CollectiveMainloopFwdSm90ILi2EN4cute5tupleIJNS5_1CILi1EEES8_S8_EEENS6_IJNS7_ILi128EEENS7_ILi160EEENS7_ILi192EEEEEELi128ENS_12float_e4m3_tEfNS_4arch4Sm90ELb0ELb0ELb0ELb0ELb1ELb0ELb0ELb1ELb1ELb1ELb0ELb0EEENS1_21CollectiveEpilogueFwdINS6_IJSA_SA_SB_EEES9_NS_10bfloat16_tESG_Li256ELb0ELb1ELb0ELb1EEENS1_29StaticPersistentTileSchedulerILb0EEEEEEEEEvNT_6ParamsE)
        /*00c8*/ 	.word	0x00000004


	//----- nvinfo : EIATTR_FRAME_SIZE
	.align		4
.L_44:
        /*00cc*/ 	.byte	0x04, 0x11
        /*00ce*/ 	.short	(.L_46 - .L_45)
	.align		4
.L_45:
        /*00d0*/ 	.word	index@(_ZN7cutlass13device_kernelIN5flash11enable_sm90INS1_16FlashAttnFwdSm90INS1_25CollectiveMainloopFwdSm90ILi2EN4cute5tupleIJNS5_1CILi1EEES8_S8_EEENS6_IJNS7_ILi128EEENS7_ILi160EEENS7_ILi192EEEEEELi128ENS_12float_e4m3_tEfNS_4arch4Sm90ELb0ELb0ELb0ELb0ELb1ELb0ELb0ELb1ELb1ELb1ELb0ELb0EEENS1_21CollectiveEpilogueFwdINS6_IJSA_SA_SB_EEES9_NS_10bfloat16_tESG_Li256ELb0ELb1ELb0ELb1EEENS1_29StaticPersistentTileSchedulerILb0EEEEEEEEEvNT_6ParamsE)
        /*00d4*/ 	.word	0x00000000


	//----- nvinfo : EIATTR_MIN_STACK_SIZE
	.align		4
.L_46:
        /*00d8*/ 	.byte	0x04, 0x12
        /*00da*/ 	.short	(.L_48 - .L_47)
	.align		4
.L_47:
        /*00dc*/ 	.word	index@(_ZN7cutlass13device_kernelIN5flash11enable_sm90INS1_16FlashAttnFwdSm90INS1_25CollectiveMainloopFwdSm90ILi2EN4cute5tupleIJNS5_1CILi1EEES8_S8_EEENS6_IJNS7_ILi128EEENS7_ILi160EEENS7_ILi192EEEEEELi128ENS_12float_e4m3_tEfNS_4arch4Sm90ELb0ELb0ELb0ELb0ELb1ELb0ELb0ELb1ELb1ELb1ELb0ELb0EEENS1_21CollectiveEpilogueFwdINS6_IJSA_SA_SB_EEES9_NS_10bfloat16_tESG_Li256ELb0ELb1ELb0ELb1EEENS1_29StaticPersistentTileSchedulerILb0EEEEEEEEEvNT_6ParamsE)
        /*00e0*/ 	.word	0x00000000


	//----- nvinfo : EIATTR_MIN_STACK_SIZE
	.align		4
.L_48:
        /*00e4*/ 	.byte	0x04, 0x12
        /*00e6*/ 	.short	(.L_50 - .L_49)
	.align		4
.L_49:
        /*00e8*/ 	.word	index@(_ZN7cutlass13device_kernelIN5flash11enable_sm90INS1_16FlashAttnFwdSm90INS1_25CollectiveMainloopFwdSm90ILi2EN4cute5tupleIJNS5_1CILi1EEES8_S8_EEENS6_IJNS7_ILi128EEENS7_ILi160EEENS7_ILi192EEEEEELi128ENS_12float_e4m3_tEfNS_4arch4Sm90ELb0ELb0ELb0ELb1ELb1ELb0ELb0ELb1ELb1ELb1ELb0ELb0EEENS1_21CollectiveEpilogueFwdINS6_IJSA_SA_SB_EEES9_NS_10bfloat16_tESG_Li256ELb1ELb1ELb0ELb1EEENS1_36VarlenDynamicPersistentTileSchedulerILi128ELi160ELi256ELi128ELb0ELb1ELb1ELb0ELb1ELb1EEEEEEEEEvNT_6ParamsE)
        /*00ec*/ 	.word	0x00000000


	//----- nvinfo : EIATTR_MIN_STACK_SIZE
	.align		4
.L_50:
        /*00f0*/ 	.byte	0x04, 0x12
        /*00f2*/ 	.short	(.L_52 - .L_51)
	.align		4
.L_51:
        /*00f4*/ 	.word	index@(_ZN7cutlass13device_kernelIN5flash11enable_sm90INS1_16FlashAttnFwdSm90INS1_25CollectiveMainloopFwdSm90ILi2EN4cute5tupleIJNS5_1CILi1EEES8_S8_EEENS6_IJNS7_ILi128EEENS7_ILi160EEENS7_ILi192EEEEEELi128ENS_12float_e4m3_tEfNS_4arch4Sm90ELb0ELb0ELb0ELb1ELb1ELb1ELb0ELb1ELb1ELb1ELb0ELb0EEENS1_21CollectiveEpilogueFwdINS6_IJSA_SA_SB_EEES9_NS_10bfloat16_tESG_Li256ELb1ELb1ELb0ELb1EEENS1_36VarlenDynamicPersistentTileSchedulerILi128ELi160ELi256ELi128ELb0ELb1ELb1ELb0ELb1ELb1EEEEEEEEEvNT_6ParamsE)
        /*00f8*/ 	.word	0x00000000


	//----- nvinfo : EIATTR_MIN_STACK_SIZE
	.align		4
.L_52:
        /*00fc*/ 	.byte	0x04, 0x12
        /*00fe*/ 	.short	(.L_54 - .L_53)
	.align		4
.L_53:
        /*0100*/ 	.word	index@(_ZN7cutlass13device_kernelIN5flash11enable_sm90INS1_16FlashAttnFwdSm90INS1_25CollectiveMainloopFwdSm90ILi2EN4cute5tupleIJNS5_1CILi1EEES8_S8_EEENS6_IJNS7_ILi128EEESA_NS7_ILi192EEEEEELi128ENS_12float_e4m3_tEfNS_4arch4Sm90ELb0ELb1ELb0ELb0ELb1ELb0ELb0ELb1ELb1ELb1ELb0ELb0EEENS1_21CollectiveEpilogueFwdINS6_IJSA_SA_SA_EEES9_NS_10bfloat16_tESF_Li256ELb0ELb1ELb0ELb1EEENS1_30DynamicPersistentTileSchedulerILi256ELi128ELb0ELb1ELb1EEEEEEEEEvNT_6ParamsE)
        /*0104*/ 	.word	0x00000000


	//----- nvinfo : EIATTR_MIN_STACK_SIZE
	.align		4
.L_54:
        /*0108*/ 	.byte	0x04, 0x12
        /*010a*/ 	.short	(.L_56 - .L_55)
	.align		4
.L_55:
        /*010c*/ 	.word	index@(_ZN7cutlass13device_kernelIN5flash11enable_sm90INS1_16FlashAttnFwdSm90INS1_25CollectiveMainloopFwdSm90ILi2EN4cute5tupleIJNS5_1CILi1EEES8_S8_EEENS6_IJNS7_ILi128EEESA_NS7_ILi192EEEEEELi128ENS_12float_e4m3_tEfNS_4arch4Sm90ELb0ELb1ELb0ELb1ELb1ELb0ELb0ELb1ELb1ELb1ELb0ELb0EEENS1_21CollectiveEpilogueFwdINS6_IJSA_SA_SA_EEES9_NS_10bfloat16_tESF_Li256ELb1ELb1ELb0ELb1EEENS1_36VarlenDynamicPersistentTileSchedulerILi128ELi128ELi256ELi128ELb0ELb1ELb1ELb1ELb0ELb1EEEEEEEEEvNT_6ParamsE)
        /*0110*/ 	.word	0x00000000


	//----- nvinfo : EIATTR_MIN_STACK_SIZE
	.align		4
.L_56:
        /*0114*/ 	.byte	0x04, 0x12
        /*0116*/ 	.short	(.L_58 - .L_57)
	.align		4
.L_57:
        /*0118*/ 	.word	index@(_ZN7cutlass13device_kernelIN5flash11enable_sm90INS1_16FlashAttnFwdSm90INS1_25CollectiveMainloopFwdSm90ILi2EN4cute5tupleIJNS5_1CILi1EEES8_S8_EEENS6_IJNS7_ILi128EEESA_NS7_ILi192EEEEEELi128ENS_12float_e4m3_tEfNS_4arch4Sm90ELb0ELb1ELb0ELb1ELb1ELb1ELb0ELb1ELb1ELb1ELb0ELb0EEENS1_21CollectiveEpilogueFwdINS6_IJSA_SA_SA_EEES9_NS_10bfloat16_tESF_Li256ELb1ELb1ELb0ELb1EEENS1_36VarlenDynamicPersistentTileSchedulerILi128ELi128ELi256ELi128ELb0ELb1ELb1ELb1ELb0ELb1EEEEEEEEEvNT_6ParamsE)
        /*011c*/ 	.word	0x00000000


	//----- nvinfo : EIATTR_MIN_STACK_SIZE
	.align		4
.L_58:
        /*0120*/ 	.byte	0x04, 0x12
        /*0122*/ 	.short	(.L_60 - .L_59)
	.align		4
.L_59:
        /*0124*/ 	.word	index@(_ZN7cutlass13device_kernelIN5flash11enable_sm90INS1_16FlashAttnFwdSm90INS1_25CollectiveMainloopFwdSm90ILi2EN4cute5tupleIJNS5_1CILi1EEES8_S8_EEENS6_IJNS7_ILi128EEENS7_ILi160EEENS7_ILi192EEEEEELi128ENS_12float_e4m3_tEfNS_4arch4Sm90ELb1ELb0ELb0ELb0ELb1ELb0ELb0ELb1ELb1ELb1ELb0ELb0EEENS1_21CollectiveEpilogueFwdINS6_IJSA_SA_SB_EEES9_NS_10bfloat16_tESG_Li256ELb0ELb1ELb0ELb1EEENS1_30DynamicPersistentTileSchedulerILi256ELi128ELb0ELb1ELb1EEEEEEEEEvNT_6ParamsE)
        /*0128*/ 	.word	0x00000000


	//----- nvinfo : EIATTR_MIN_STACK_SIZE
	.align		4
.L_60:
        /*012c*/ 	.byte	0x04, 0x12
        /*012e*/ 	.short	(.L_62 - .L_61)
	.align		4
.L_61:
        /*0130*/ 	.word	index@(_ZN7cutlass13device_kernelIN5flash11enable_sm90INS1_16FlashAttnFwdSm90INS1_25CollectiveMainloopFwdSm90ILi2EN4cute5tupleIJNS5_1CILi1EEES8_S8_EEENS6_IJNS7_ILi128EEENS7_ILi160EEENS7_ILi192EEEEEELi128ENS_12float_e4m3_tEfNS_4arch4Sm90ELb1ELb0ELb0ELb1ELb1ELb0ELb0ELb1ELb1ELb1ELb0ELb0EEENS1_21CollectiveEpilogueFwdINS6_IJSA_SA_SB_EEES9_NS_10bfloat16_tESG_Li256ELb1ELb1ELb0ELb1EEENS1_36VarlenDynamicPersistentTileSchedulerILi128ELi160ELi256ELi128ELb0ELb1ELb1ELb1ELb1ELb1EEEEEEEEEvNT_6ParamsE)
        /*0134*/ 	.word	0x00000000


	//----- nvinfo : EIATTR_MIN_STACK_SIZE
	.align		4
.L_62:
        /*0138*/ 	.byte	0x04, 0x12
        /*013a*/ 	.short	(.L_64 - .L_63)
	.align		4
.L_63:
        /*013c*/ 	.word	index@(_ZN7cutlass13device_kernelIN5flash11enable_sm90INS1_16FlashAttnFwdSm90INS1_25CollectiveMainloopFwdSm90ILi2EN4cute5tupleIJNS5_1CILi1EEES8_S8_EEENS6_IJNS7_ILi128EEENS7_ILi160EEENS7_ILi192EEEEEELi128ENS_12float_e4m3_tEfNS_4arch4Sm90ELb1ELb0ELb0ELb1ELb1ELb1ELb0ELb1ELb1ELb1ELb0ELb0EEENS1_21CollectiveEpilogueFwdINS6_IJSA_SA_SB_EEES9_NS_10bfloat16_tESG_Li256ELb1ELb1ELb0ELb1EEENS1_36VarlenDynamicPersistentTileSchedulerILi128ELi160ELi256ELi128ELb0ELb1ELb1ELb1ELb1ELb1EEEEEEEEEvNT_6ParamsE)
        /*0140*/ 	.word	0x00000000
.L_64:


//--------------------- .nv.compat                --------------------------
	.section	.nv.compat,"",@"SHT_CUDA_COMPAT_INFO"
	.align	4
        /*0000*/ 	.byte	0x02, 0x09, 0x01, 0x00, 0x02, 0x02, 0x01, 0x00, 0x02, 0x05, 0x05, 0x00, 0x03, 0x07, 0x01, 0x01
        /*0010*/ 	.byte	0x02, 0x03, 0x00, 0x00, 0x02, 0x06, 0x01, 0x00, 0x04, 0x0b, 0x08, 0x00, 0x09, 0x00, 0x00, 0x00
        /*0020*/ 	.byte	0x00, 0x00, 0x00, 0x00


//--------------------- .nv.info._ZN7cutlass13device_kernelIN5flash11enable_sm90INS1_16FlashAttnFwdSm90INS1_25CollectiveMainloopFwdSm90ILi2EN4cute5tupleIJNS5_1CILi1EEES8_S8_EEENS6_IJNS7_ILi128EEENS7_ILi160EEENS7_ILi192EEEEEELi128ENS_12float_e4m3_tEfNS_4arch4Sm90ELb0ELb0ELb0ELb0ELb1ELb0ELb0ELb1ELb1ELb1ELb0ELb0EEENS1_21CollectiveEpilogueFwdINS6_IJSA_SA_SB_EEES9_NS_10bfloat16_tESG_Li256ELb0ELb1ELb0ELb1EEENS1_29StaticPersistentTileSchedulerILb0EEEEEEEEEvNT_6ParamsE --------------------------
	.section	.nv.info._ZN7cutlass13device_kernelIN5flash11enable_sm90INS1_16FlashAttnFwdSm90INS1_25CollectiveMainloopFwdSm90ILi2EN4cute5tupleIJNS5_1CILi1EEES8_S8_EEENS6_IJNS7_ILi128EEENS7_ILi160EEENS7_ILi192EEEEEELi128ENS_12float_e4m3_tEfNS_4arch4Sm90ELb0ELb0ELb0ELb0ELb1ELb0ELb0ELb1ELb1ELb1ELb0ELb0EEENS1_21CollectiveEpilogueFwdINS6_IJSA_SA_SB_EEES9_NS_10bfloat16_tESG_Li256ELb0ELb1ELb0ELb1EEENS1_29StaticPersistentTileSchedulerILb0EEEEEEEEEvNT_6ParamsE,"",@"SHT_CUDA_INFO"
	.sectionflags	@""
	.align	4


	//----- nvinfo : EIATTR_CUDA_API_VERSION
	.align		4
        /*0000*/ 	.byte	0x04, 0x37
        /*0002*/ 	.short	(.L_66 - .L_65)
.L_65:
        /*0004*/ 	.word	0x00000082


	//----- nvinfo : EIATTR_KPARAM_INFO
	.align		4
.L_66:
        /*0008*/ 	.byte	0x04, 0x17
        /*000a*/ 	.short	(.L_68 - .L_67)
.L_67:
        /*000c*/ 	.word	0x00000000
        /*0010*/ 	.short	0x0000
        /*0012*/ 	.short	0x0000
        /*0014*/ 	.byte	0x00, 0xf0, 0x01, 0x28


	//----- nvinfo : EIATTR_SPARSE_MMA_MASK
	.align		4
.L_68:
        /*0018*/ 	.byte	0x03, 0x50
        /*001a*/ 	.short	0x0000


	//----- nvinfo : EIATTR_MAXREG_COUNT
	.align		4
        /*001c*/ 	.byte	0x03, 0x1b
        /*001e*/ 	.short	0x00a8


	//----- nvinfo : EIATTR_MERCURY_ISA_VERSION
	.align		4
        /*0020*/ 	.byte	0x03, 0x5f
        /*0022*/ 	.short	0x0101


	//----- nvinfo : EIATTR_VRC_CTA_INIT_COUNT
	.align		4
        /*0024*/ 	.byte	0x02, 0x4a
	.zero		1
	.zero		1


	//----- nvinfo : EIATTR_EXIT_INSTR_OFFSETS
	.align		4
        /*0028*/ 	.byte	0x04, 0x1c
        /*002a*/ 	.short	(.L_70 - .L_69)


	//   ....[0]....
.L_69:
        /*002c*/ 	.word	0x00000010


	//----- nvinfo : EIATTR_MAX_THREADS
	.align		4
.L_70:
        /*0030*/ 	.byte	0x04, 0x05
        /*0032*/ 	.short	(.L_72 - .L_71)
.L_71:
        /*0034*/ 	.word	0x00000180
        /*0038*/ 	.word	0x00000001
        /*003c*/ 	.word	0x00000001


	//----- nvinfo : EIATTR_CBANK_PARAM_SIZE
	.align		4
.L_72:
        /*0040*/ 	.byte	0x03, 0x19
        /*0042*/ 	.short	0x0a00


	//----- nvinfo : EIATTR_PARAM_CBANK
	.align		4
        /*0044*/ 	.byte	0x04, 0x0a
        /*0046*/ 	.short	(.L_74 - .L_73)
	.align		4
.L_73:
        /*0048*/ 	.word	index@(.nv.constant0._ZN7cutlass13device_kernelIN5flash11enable_sm90INS1_16FlashAttnFwdSm90INS1_25CollectiveMainloopFwdSm90ILi2EN4cute5tupleIJNS5_1CILi1EEES8_S8_EEENS6_IJNS7_ILi128EEENS7_ILi160EEENS7_ILi192EEEEEELi128ENS_12float_e4m3_tEfNS_4arch4Sm90ELb0ELb0ELb0ELb0ELb1ELb0ELb0ELb1ELb1ELb1ELb0ELb0EEENS1_21CollectiveEpilogueFwdINS6_IJSA_SA_SB_EEES9_NS_10bfloat16_tESG_Li256ELb0ELb1ELb0ELb1EEENS1_29StaticPersistentTileSchedulerILb0EEEEEEEEEvNT_6ParamsE)
        /*004c*/ 	.short	0x0380
        /*004e*/ 	.short	0x0a00


	//----- nvinfo : EIATTR_SW_WAR
	.align		4
.L_74:
        /*0050*/ 	.byte	0x04, 0x36
        /*0052*/ 	.short	(.L_76 - .L_75)
.L_75:
        /*0054*/ 	.word	0x00000008
.L_76:


//--------------------- .nv.info._ZN7cutlass13device_kernelIN5flash11enable_sm90INS1_16FlashAttnFwdSm90INS1_25CollectiveMainloopFwdSm90ILi2EN4cute5tupleIJNS5_1CILi1EEES8_S8_EEENS6_IJNS7_ILi128EEENS7_ILi160EEENS7_ILi192EEEEEELi128ENS_12float_e4m3_tEfNS_4arch4Sm90ELb0ELb0ELb0ELb1ELb1ELb0ELb0ELb1ELb1ELb1ELb0ELb0EEENS1_21CollectiveEpilogueFwdINS6_IJSA_SA_SB_EEES9_NS_10bfloat16_tESG_Li256ELb1ELb1ELb0ELb1EEENS1_36VarlenDynamicPersistentTileSchedulerILi128ELi160ELi256ELi128ELb0ELb1ELb1ELb0ELb1ELb1EEEEEEEEEvNT_6ParamsE --------------------------
	.section	.nv.info._ZN7cutlass13device_kernelIN5flash11enable_sm90INS1_16FlashAttnFwdSm90INS1_25CollectiveMainloopFwdSm90ILi2EN4cute5tupleIJNS5_1CILi1EEES8_S8_EEENS6_IJNS7_ILi128EEENS7_ILi160EEENS7_ILi192EEEEEELi128ENS_12float_e4m3_tEfNS_4arch4Sm90ELb0ELb0ELb0ELb1ELb1ELb0ELb0ELb1ELb1ELb1ELb0ELb0EEENS1_21CollectiveEpilogueFwdINS6_IJSA_SA_SB_EEES9_NS_10bfloat16_tESG_Li256ELb1ELb1ELb0ELb1EEENS1_36VarlenDynamicPersistentTileSchedulerILi128ELi160ELi256ELi128ELb0ELb1ELb1ELb0ELb1ELb1EEEEEEEEEvNT_6ParamsE,"",@"SHT_CUDA_INFO"
	.sectionflags	@""
	.align	4


	//----- nvinfo : EIATTR_CUDA_API_VERSION
	.align		4
        /*0000*/ 	.byte	0x04, 0x37
        /*0002*/ 	.short	(.L_78 - .L_77)
.L_77:
        /*0004*/ 	.word	0x00000082


	//----- nvinfo : EIATTR_KPARAM_INFO
	.align		4
.L_78:
        /*0008*/ 	.byte	0x04, 0x17
        /*000a*/ 	.short	(.L_80 - .L_79)
.L_79:
        /*000c*/ 	.word	0x00000000
        /*0010*/ 	.short	0x0000
        /*0012*/ 	.short	0x0000
        /*0014*/ 	.byte	0x00, 0xf0, 0x01, 0x2a


	//----- nvinfo : EIATTR_SPARSE_MMA_MASK
	.align		4
.L_80:
        /*0018*/ 	.byte	0x03, 0x50
        /*001a*/ 	.short	0x0000


	//----- nvinfo : EIATTR_MAXREG_COUNT
	.align		4
        /*001c*/ 	.byte	0x03, 0x1b
        /*001e*/ 	.short	0x00a8


	//----- nvinfo : EIATTR_MERCURY_ISA_VERSION
	.align		4
        /*0020*/ 	.byte	0x03, 0x5f
        /*0022*/ 	.short	0x0101


	//----- nvinfo : EIATTR_VRC_CTA_INIT_COUNT
	.align		4
        /*0024*/ 	.byte	0x02, 0x4a
	.zero		1
	.zero		1


	//----- nvinfo : EIATTR_EXIT_INSTR_OFFSETS
	.align		4
        /*0028*/ 	.byte	0x04, 0x1c
        /*002a*/ 	.short	(.L_82 - .L_81)


	//   ....[0]....
.L_81:
        /*002c*/ 	.word	0x00000010


	//----- nvinfo : EIATTR_MAX_THREADS
	.align		4
.L_82:
        /*0030*/ 	.byte	0x04, 0x05
        /*0032*/ 	.short	(.L_84 - .L_83)
.L_83:
        /*0034*/ 	.word	0x00000180
        /*0038*/ 	.word	0x00000001
        /*003c*/ 	.word	0x00000001


	//----- nvinfo : EIATTR_CBANK_PARAM_SIZE
	.align		4
.L_84:
        /*0040*/ 	.byte	0x03, 0x19
        /*0042*/ 	.short	0x0a80


	//----- nvinfo : EIATTR_PARAM_CBANK
	.align		4
        /*0044*/ 	.byte	0x04, 0x0a
        /*0046*/ 	.short	(.L_86 - .L_85)
	.align		4
.L_85:
        /*0048*/ 	.word	index@(.nv.constant0._ZN7cutlass13device_kernelIN5flash11enable_sm90INS1_16FlashAttnFwdSm90INS1_25CollectiveMainloopFwdSm90ILi2EN4cute5tupleIJNS5_1CILi1EEES8_S8_EEENS6_IJNS7_ILi128EEENS7_ILi160EEENS7_ILi192EEEEEELi128ENS_12float_e4m3_tEfNS_4arch4Sm90ELb0ELb0ELb0ELb1ELb1ELb0ELb0ELb1ELb1ELb1ELb0ELb0EEENS1_21CollectiveEpilogueFwdINS6_IJSA_SA_SB_EEES9_NS_10bfloat16_tESG_Li256ELb1ELb1ELb0ELb1EEENS1_36VarlenDynamicPersistentTileSchedulerILi128ELi160ELi256ELi128ELb0ELb1ELb1ELb0ELb1ELb1EEEEEEEEEvNT_6ParamsE)
        /*004c*/ 	.short	0x0380
        /*004e*/ 	.short	0x0a80


	//----- nvinfo : EIATTR_SW_WAR
	.align		4
.L_86:
        /*0050*/ 	.byte	0x04, 0x36
        /*0052*/ 	.short	(.L_88 - .L_87)
.L_87:
        /*0054*/ 	.word	0x00000008
.L_88:


//--------------------- .nv.info._ZN7cutlass13device_kernelIN5flash11enable_sm90INS1_16FlashAttnFwdSm90INS1_25CollectiveMainloopFwdSm90ILi2EN4cute5tupleIJNS5_1CILi1EEES8_S8_EEENS6_IJNS7_ILi128EEENS7_ILi160EEENS7_ILi192EEEEEELi128ENS_12float_e4m3_tEfNS_4arch4Sm90ELb0ELb0ELb0ELb1ELb1ELb1ELb0ELb1ELb1ELb1ELb0ELb0EEENS1_21CollectiveEpilogueFwdINS6_IJSA_SA_SB_EEES9_NS_10bfloat16_tESG_Li256ELb1ELb1ELb0ELb1EEENS1_36VarlenDynamicPersistentTileSchedulerILi128ELi160ELi256ELi128ELb0ELb1ELb1ELb0ELb1ELb1EEEEEEEEEvNT_6ParamsE --------------------------
	.section	.nv.info._ZN7cutlass13device_kernelIN5flash11enable_sm90INS1_16FlashAttnFwdSm90INS1_25CollectiveMainloopFwdSm90ILi2EN4cute5tupleIJNS5_1CILi1EEES8_S8_EEENS6_IJNS7_ILi128EEENS7_ILi160EEENS7_ILi192EEEEEELi128ENS_12float_e4m3_tEfNS_4arch4Sm90ELb0ELb0ELb0ELb1ELb1ELb1ELb0ELb1ELb1ELb1ELb0ELb0EEENS1_21CollectiveEpilogueFwdINS6_IJSA_SA_SB_EEES9_NS_10bfloat16_tESG_Li256ELb1ELb1ELb0ELb1EEENS1_36VarlenDynamicPersistentTileSchedulerILi128ELi160ELi256ELi128ELb0ELb1ELb1ELb0ELb1ELb1EEEEEEEEEvNT_6ParamsE,"",@"SHT_CUDA_INFO"
	.sectionflags	@""
	.align	4


	//----- nvinfo : EIATTR_CUDA_API_VERSION
	.align		4
        /*0000*/ 	.byte	0x04, 0x37
        /*0002*/ 	.short	(.L_90 - .L_89)
.L_89:
        /*0004*/ 	.word	0x00000082


	//----- nvinfo : EIATTR_KPARAM_INFO
	.align		4
.L_90:
        /*0008*/ 	.byte	0x04, 0x17
        /*000a*/ 	.short	(.L_92 - .L_91)
.L_91:
        /*000c*/ 	.word	0x00000000
        /*0010*/ 	.short	0x0000
        /*0012*/ 	.short	0x0000
        /*0014*/ 	.byte	0x00, 0xf0, 0x01, 0x2a


	//----- nvinfo : EIATTR_SPARSE_MMA_MASK
	.align		4
.L_92:
        /*0018*/ 	.byte	0x03, 0x50
        /*001a*/ 	.short	0x0000


	//----- nvinfo : EIATTR_MAXREG_COUNT
	.align		4
        /*001c*/ 	.byte	0x03, 0x1b
        /*001e*/ 	.short	0x00a8


	//----- nvinfo : EIATTR_MERCURY_ISA_VERSION
	.align		4
        /*0020*/ 	.byte	0x03, 0x5f
        /*0022*/ 	.short	0x0101


	//----- nvinfo : EIATTR_VRC_CTA_INIT_COUNT
	.align		4
        /*0024*/ 	.byte	0x02, 0x4a
	.zero		1
	.zero		1


	//----- nvinfo : EIATTR_EXIT_INSTR_OFFSETS
	.align		4
        /*0028*/ 	.byte	0x04, 0x1c
        /*002a*/ 	.short	(.L_94 - .L_93)


	//   ....[0]....
.L_93:
        /*002c*/ 	.word	0x00000010


	//----- nvinfo : EIATTR_MAX_THREADS
	.align		4
.L_94:
        /*0030*/ 	.byte	0x04, 0x05
        /*0032*/ 	.short	(.L_96 - .L_95)
.L_95:
        /*0034*/ 	.word	0x00000180
        /*0038*/ 	.word	0x00000001
        /*003c*/ 	.word	0x00000001


	//----- nvinfo : EIATTR_CBANK_PARAM_SIZE
	.align		4
.L_96:
        /*0040*/ 	.byte	0x03, 0x19
        /*0042*/ 	.short	0x0a80


	//----- nvinfo : EIATTR_PARAM_CBANK
	.align		4
        /*0044*/ 	.byte	0x04, 0x0a
        /*0046*/ 	.short	(.L_98 - .L_97)
	.align		4
.L_97:
        /*0048*/ 	.word	index@(.nv.constant0._ZN7cutlass13device_kernelIN5flash11enable_sm90INS1_16FlashAttnFwdSm90INS1_25CollectiveMainloopFwdSm90ILi2EN4cute5tupleIJNS5_1CILi1EEES8_S8_EEENS6_IJNS7_ILi128EEENS7_ILi160EEENS7_ILi192EEEEEELi128ENS_12float_e4m3_tEfNS_4arch4Sm90ELb0ELb0ELb0ELb1ELb1ELb1ELb0ELb1ELb1ELb1ELb0ELb0EEENS1_21CollectiveEpilogueFwdINS6_IJSA_SA_SB_EEES9_NS_10bfloat16_tESG_Li256ELb1ELb1ELb0ELb1EEENS1_36VarlenDynamicPersistentTileSchedulerILi128ELi160ELi256ELi128ELb0ELb1ELb1ELb0ELb1ELb1EEEEEEEEEvNT_6ParamsE)
        /*004c*/ 	.short	0x0380
        /*004e*/ 	.short	0x0a80


	//----- nvinfo : EIATTR_SW_WAR
	.align		4
.L_98:
        /*0050*/ 	.byte	0x04, 0x36
        /*0052*/ 	.short	(.L_100 - .L_99)
.L_99:
        /*0054*/ 	.word	0x00000008
.L_100:


//--------------------- .nv.info._ZN7cutlass13device_kernelIN5flash11enable_sm90INS1_16FlashAttnFwdSm90INS1_25CollectiveMainloopFwdSm90ILi2EN4cute5tupleIJNS5_1CILi1EEES8_S8_EEENS6_IJNS7_ILi128EEESA_NS7_ILi192EEEEEELi128ENS_12float_e4m3_tEfNS_4arch4Sm90ELb0ELb1ELb0ELb0ELb1ELb0ELb0ELb1ELb1ELb1ELb0ELb0EEENS1_21CollectiveEpilogueFwdINS6_IJSA_SA_SA_EEES9_NS_10bfloat16_tESF_Li256ELb0ELb1ELb0ELb1EEENS1_30DynamicPersistentTileSchedulerILi256ELi128ELb0ELb1ELb1EEEEEEEEEvNT_6ParamsE --------------------------
	.section	.nv.info._ZN7cutlass13device_kernelIN5flash11enable_sm90INS1_16FlashAttnFwdSm90INS1_25CollectiveMainloopFwdSm90ILi2EN4cute5tupleIJNS5_1CILi1EEES8_S8_EEENS6_IJNS7_ILi128EEESA_NS7_ILi192EEEEEELi128ENS_12float_e4m3_tEfNS_4arch4Sm90ELb0ELb1ELb0ELb0ELb1ELb0ELb0ELb1ELb1ELb1ELb0ELb0EEENS1_21CollectiveEpilogueFwdINS6_IJSA_SA_SA_EEES9_NS_10bfloat16_tESF_Li256ELb0ELb1ELb0ELb1EEENS1_30DynamicPersistentTileSchedulerILi256ELi128ELb0ELb1ELb1EEEEEEEEEvNT_6ParamsE,"",@"SHT_CUDA_INFO"
	.sectionflags	@""
	.align	4


	//----- nvinfo : EIATTR_CUDA_API_VERSION
	.align		4
        /*0000*/ 	.byte	0x04, 0x37
        /*0002*/ 	.short	(.L_102 - .L_101)
.L_101:
        /*0004*/ 	.word	0x00000082


	//----- nvinfo : EIATTR_KPARAM_INFO
	.align		4
.L_102:
        /*0008*/ 	.byte	0x04, 0x17
        /*000a*/ 	.short	(.L_104 - .L_103)
.L_103:
        /*000c*/ 	.word	0x00000000
        /*0010*/ 	.short	0x0000
        /*0012*/ 	.short	0x0000
        /*0014*/ 	.byte	0x00, 0xf0, 0x01, 0x2a


	//----- nvinfo : EIATTR_SPARSE_MMA_MASK
	.align		4
.L_104:
        /*0018*/ 	.byte	0x03, 0x50
        /*001a*/ 	.short	0x0000


	//----- nvinfo : EIATTR_MAXREG_COUNT
	.align		4
        /*001c*/ 	.byte	0x03, 0x1b
        /*001e*/ 	.short	0x00a8


	//----- nvinfo : EIATTR_MERCURY_ISA_VERSION
	.align		4
        /*0020*/ 	.byte	0x03, 0x5f
        /*0022*/ 	.short	0x0101


	//----- nvinfo : EIATTR_VRC_CTA_INIT_COUNT
	.align		4
        /*0024*/ 	.byte	0x02, 0x4a
	.zero		1
	.zero		1


	//----- nvinfo : EIATTR_EXIT_INSTR_OFFSETS
	.align		4
        /*0028*/ 	.byte	0x04, 0x1c
        /*002a*/ 	.short	(.L_106 - .L_105)


	//   ....[0]....
.L_105:
        /*002c*/ 	.word	0x00000010


	//----- nvinfo : EIATTR_MAX_THREADS
	.align		4
.L_106:
        /*0030*/ 	.byte	0x04, 0x05
        /*0032*/ 	.short	(.L_108 - .L_107)
.L_107:
        /*0034*/ 	.word	0x00000180
        /*0038*/ 	.word	0x00000001
        /*003c*/ 	.word	0x00000001


	//----- nvinfo : EIATTR_CBANK_PARAM_SIZE
	.align		4
.L_108:
        /*0040*/ 	.byte	0x03, 0x19
        /*0042*/ 	.short	0x0a80


	//----- nvinfo : EIATTR_PARAM_CBANK
	.align		4
        /*0044*/ 	.byte	0x04, 0x0a
        /*0046*/ 	.short	(.L_110 - .L_109)
	.align		4
.L_109:
        /*0048*/ 	.word	index@(.nv.constant0._ZN7cutlass13device_kernelIN5flash11enable_sm90INS1_16FlashAttnFwdSm90INS1_25CollectiveMainloopFwdSm90ILi2EN4cute5tupleIJNS5_1CILi1EEES8_S8_EEENS6_IJNS7_ILi128EEESA_NS7_ILi192EEEEEELi128ENS_12float_e4m3_tEfNS_4arch4Sm90ELb0ELb1ELb0ELb0ELb1ELb0ELb0ELb1ELb1ELb1ELb0ELb0EEENS1_21CollectiveEpilogueFwdINS6_IJSA_SA_SA_EEES9_NS_10bfloat16_tESF_Li256ELb0ELb1ELb0ELb1EEENS1_30DynamicPersistentTileSchedulerILi256ELi128ELb0ELb1ELb1EEEEEEEEEvNT_6ParamsE)
        /*004c*/ 	.short	0x0380
        /*004e*/ 	.short	0x0a80


	//----- nvinfo : EIATTR_SW_WAR
	.align		4
.L_110:
        /*0050*/ 	.byte	0x04, 0x36
        /*0052*/ 	.short	(.L_112 - .L_111)
.L_111:
        /*0054*/ 	.word	0x00000008
.L_112:


//--------------------- .nv.info._ZN7cutlass13device_kernelIN5flash11enable_sm90INS1_16FlashAttnFwdSm90INS1_25CollectiveMainloopFwdSm90ILi2EN4cute5tupleIJNS5_1CILi1EEES8_S8_EEENS6_IJNS7_ILi128EEESA_NS7_ILi192EEEEEELi128ENS_12float_e4m3_tEfNS_4arch4Sm90ELb0ELb1ELb0ELb1ELb1ELb0ELb0ELb1ELb1ELb1ELb0ELb0EEENS1_21CollectiveEpilogueFwdINS6_IJSA_SA_SA_EEES9_NS_10bfloat16_tESF_Li256ELb1ELb1ELb0ELb1EEENS1_36VarlenDynamicPersistentTileSchedulerILi128ELi128ELi256ELi128ELb0ELb1ELb1ELb1ELb0ELb1EEEEEEEEEvNT_6ParamsE --------------------------
	.section	.nv.info._ZN7cutlass13device_kernelIN5flash11enable_sm90INS1_16FlashAttnFwdSm90INS1_25CollectiveMainloopFwdSm90ILi2EN4cute5tupleIJNS5_1CILi1EEES8_S8_EEENS6_IJNS7_ILi128EEESA_NS7_ILi192EEEEEELi128ENS_12float_e4m3_tEfNS_4arch4Sm90ELb0ELb1ELb0ELb1ELb1ELb0ELb0ELb1ELb1ELb1ELb0ELb0EEENS1_21CollectiveEpilogueFwdINS6_IJSA_SA_SA_EEES9_NS_10bfloat16_tESF_Li256ELb1ELb1ELb0ELb1EEENS1_36VarlenDynamicPersistentTileSchedulerILi128ELi128ELi256ELi128ELb0ELb1ELb1ELb1ELb0ELb1EEEEEEEEEvNT_6ParamsE,"",@"SHT_CUDA_INFO"
	.sectionflags	@""
	.align	4


	//----- nvinfo : EIATTR_CUDA_API_VERSION
	.align		4
        /*0000*/ 	.byte	0x04, 0x37
        /*0002*/ 	.short	(.L_114 - .L_113)
.L_113:
        /*0004*/ 	.word	0x00000082


	//----- nvinfo : EIATTR_KPARAM_INFO
	.align		4
.L_114:
        /*0008*/ 	.byte	0x04, 0x17
        /*000a*/ 	.short	(.L_116 - .L_115)
.L_115:
        /*000c*/ 	.word	0x00000000
        /*0010*/ 	.short	0x0000
        /*0012*/ 	.short	0x0000
        /*0014*/ 	.byte	0x00, 0xf0, 0x01, 0x2a


	//----- nvinfo : EIATTR_SPARSE_MMA_MASK
	.align		4
.L_116:
        /*0018*/ 	.byte	0x03, 0x50
        /*001a*/ 	.short	0x0000


	//----- nvinfo : EIATTR_MAXREG_COUNT
	.align		4
        /*001c*/ 	.byte	0x03, 0x1b
        /*001e*/ 	.short	0x00a8


	//----- nvinfo : EIATTR_MERCURY_ISA_VERSION
	.align		4
        /*0020*/ 	.byte	0x03, 0x5f
        /*0022*/ 	.short	0x0101


	//----- nvinfo : EIATTR_VRC_CTA_INIT_COUNT
	.align		4
        /*0024*/ 	.byte	0x02, 0x4a
	.zero		1
	.zero		1


	//----- nvinfo : EIATTR_EXIT_INSTR_OFFSETS
	.align		4
        /*0028*/ 	.byte	0x04, 0x1c
        /*002a*/ 	.short	(.L_118 - .L_117)


	//   ....[0]....
.L_117:
        /*002c*/ 	.word	0x00000010


	//----- nvinfo : EIATTR_MAX_THREADS
	.align		4
.L_118:
        /*0030*/ 	.byte	0x04, 0x05
        /*0032*/ 	.short	(.L_120 - .L_119)
.L_119:
        /*0034*/ 	.word	0x00000180
        /*0038*/ 	.word	0x00000001
        /*003c*/ 	.word	0x00000001


	//----- nvinfo : EIATTR_CBANK_PARAM_SIZE
	.align		4
.L_120:
        /*0040*/ 	.byte	0x03, 0x19
        /*0042*/ 	.short	0x0a80


	//----- nvinfo : EIATTR_PARAM_CBANK
	.align		4
        /*0044*/ 	.byte	0x04, 0x0a
        /*0046*/ 	.short	(.L_122 - .L_121)
	.align		4
.L_121:
        /*0048*/ 	.word	index@(.nv.constant0._ZN7cutlass13device_kernelIN5flash11enable_sm90INS1_16FlashAttnFwdSm90INS1_25CollectiveMainloopFwdSm90ILi2EN4cute5tupleIJNS5_1CILi1EEES8_S8_EEENS6_IJNS7_ILi128EEESA_NS7_ILi192EEEEEELi128ENS_12float_e4m3_tEfNS_4arch4Sm90ELb0ELb1ELb0ELb1ELb1ELb0ELb0ELb1ELb1ELb1ELb0ELb0EEENS1_21CollectiveEpilogueFwdINS6_IJSA_SA_SA_EEES9_NS_10bfloat16_tESF_Li256ELb1ELb1ELb0ELb1EEENS1_36VarlenDynamicPersistentTileSchedulerILi128ELi128ELi256ELi128ELb0ELb1ELb1ELb1ELb0ELb1EEEEEEEEEvNT_6ParamsE)
        /*004c*/ 	.short	0x0380
        /*004e*/ 	.short	0x0a80


	//----- nvinfo : EIATTR_SW_WAR
	.align		4
.L_122:
        /*0050*/ 	.byte	0x04, 0x36
        /*0052*/ 	.short	(.L_124 - .L_123)
.L_123:
        /*0054*/ 	.word	0x00000008
.L_124:


//--------------------- .nv.info._ZN7cutlass13device_kernelIN5flash11enable_sm90INS1_16FlashAttnFwdSm90INS1_25CollectiveMainloopFwdSm90ILi2EN4cute5tupleIJNS5_1CILi1EEES8_S8_EEENS6_IJNS7_ILi128EEESA_NS7_ILi192EEEEEELi128ENS_12float_e4m3_tEfNS_4arch4Sm90ELb0ELb1ELb0ELb1ELb1ELb1ELb0ELb1ELb1ELb1ELb0ELb0EEENS1_21CollectiveEpilogueFwdINS6_IJSA_SA_SA_EEES9_NS_10bfloat16_tESF_Li256ELb1ELb1ELb0ELb1EEENS1_36VarlenDynamicPersistentTileSchedulerILi128ELi128ELi256ELi128ELb0ELb1ELb1ELb1ELb0ELb1EEEEEEEEEvNT_6ParamsE --------------------------
	.section	.nv.info._ZN7cutlass13device_kernelIN5flash11enable_sm90INS1_16FlashAttnFwdSm90INS1_25CollectiveMainloopFwdSm90ILi2EN4cute5tupleIJNS5_1CILi1EEES8_S8_EEENS6_IJNS7_ILi128EEESA_NS7_ILi192EEEEEELi128ENS_12float_e4m3_tEfNS_4arch4Sm90ELb0ELb1ELb0ELb1ELb1ELb1ELb0ELb1ELb1ELb1ELb0ELb0EEENS1_21CollectiveEpilogueFwdINS6_IJSA_SA_SA_EEES9_NS_10bfloat16_tESF_Li256ELb1ELb1ELb0ELb1EEENS1_36VarlenDynamicPersistentTileSchedulerILi128ELi128ELi256ELi128ELb0ELb1ELb1ELb1ELb0ELb1EEEEEEEEEvNT_6ParamsE,"",@"SHT_CUDA_INFO"
	.sectionflags	@""
	.align	4


	//----- nvinfo : EIATTR_CUDA_API_VERSION
	.align		4
        /*0000*/ 	.byte	0x04, 0x37
        /*0002*/ 	.short	(.L_126 - .L_125)
.L_125:
        /*0004*/ 	.word	0x00000082


	//----- nvinfo : EIATTR_KPARAM_INFO
	.align		4
.L_126:
        /*0008*/ 	.byte	0x04, 0x17
        /*000a*/ 	.short	(.L_128 - .L_127)
.L_127:
        /*000c*/ 	.word	0x00000000
        /*0010*/ 	.short	0x0000
        /*0012*/ 	.short	0x0000
        /*0014*/ 	.byte	0x00, 0xf0, 0x01, 0x2a


	//----- nvinfo : EIATTR_SPARSE_MMA_MASK
	.align		4
.L_128:
        /*0018*/ 	.byte	0x03, 0x50
        /*001a*/ 	.short	0x0000


	//----- nvinfo : EIATTR_MAXREG_COUNT
	.align		4
        /*001c*/ 	.byte	0x03, 0x1b
        /*001e*/ 	.short	0x00a8


	//----- nvinfo : EIATTR_MERCURY_ISA_VERSION
	.align		4
        /*0020*/ 	.byte	0x03, 0x5f
        /*0022*/ 	.short	0x0101


	//----- nvinfo : EIATTR_VRC_CTA_INIT_COUNT
	.align		4
        /*0024*/ 	.byte	0x02, 0x4a
	.zero		1
	.zero		1


	//----- nvinfo : EIATTR_EXIT_INSTR_OFFSETS
	.align		4
        /*0028*/ 	.byte	0x04, 0x1c
        /*002a*/ 	.short	(.L_130 - .L_129)


	//   ....[0]....
.L_129:
        /*002c*/ 	.word	0x00000010


	//----- nvinfo : EIATTR_MAX_THREADS
	.align		4
.L_130:
        /*0030*/ 	.byte	0x04, 0x05
        /*0032*/ 	.short	(.L_132 - .L_131)
.L_131:
        /*0034*/ 	.word	0x00000180
        /*0038*/ 	.word	0x00000001
        /*003c*/ 	.word	0x00000001


	//----- nvinfo : EIATTR_CBANK_PARAM_SIZE
	.align		4
.L_132:
        /*0040*/ 	.byte	0x03, 0x19
        /*0042*/ 	.short	0x0a80


	//----- nvinfo : EIATTR_PARAM_CBANK
	.align		4
        /*0044*/ 	.byte	0x04, 0x0a
        /*0046*/ 	.short	(.L_134 - .L_133)
	.align		4
.L_133:
        /*0048*/ 	.word	index@(.nv.constant0._ZN7cutlass13device_kernelIN5flash11enable_sm90INS1_16FlashAttnFwdSm90INS1_25CollectiveMainloopFwdSm90ILi2EN4cute5tupleIJNS5_1CILi1EEES8_S8_EEENS6_IJNS7_ILi128EEESA_NS7_ILi192EEEEEELi128ENS_12float_e4m3_tEfNS_4arch4Sm90ELb0ELb1ELb0ELb1ELb1ELb1ELb0ELb1ELb1ELb1ELb0ELb0EEENS1_21CollectiveEpilogueFwdINS6_IJSA_SA_SA_EEES9_NS_10bfloat16_tESF_Li256ELb1ELb1ELb0ELb1EEENS1_36VarlenDynamicPersistentTileSchedulerILi128ELi128ELi256ELi128ELb0ELb1ELb1ELb1ELb0ELb1EEEEEEEEEvNT_6ParamsE)
        /*004c*/ 	.short	0x0380
        /*004e*/ 	.short	0x0a80


	//----- nvinfo : EIATTR_SW_WAR
	.align		4
.L_134:
        /*0050*/ 	.byte	0x04, 0x36
        /*0052*/ 	.short	(.L_136 - .L_135)
.L_135:
        /*0054*/ 	.word	0x00000008
.L_136:


//--------------------- .nv.info._ZN7cutlass13device_kernelIN5flash11enable_sm90INS1_16FlashAttnFwdSm90INS1_25CollectiveMainloopFwdSm90ILi2EN4cute5tupleIJNS5_1CILi1EEES8_S8_EEENS6_IJNS7_ILi128EEENS7_ILi160EEENS7_ILi192EEEEEELi128ENS_12float_e4m3_tEfNS_4arch4Sm90ELb1ELb0ELb0ELb0ELb1ELb0ELb0ELb1ELb1ELb1ELb0ELb0EEENS1_21CollectiveEpilogueFwdINS6_IJSA_SA_SB_EEES9_NS_10bfloat16_tESG_Li256ELb0ELb1ELb0ELb1EEENS1_30DynamicPersistentTileSchedulerILi256ELi128ELb0ELb1ELb1EEEEEEEEEvNT_6ParamsE --------------------------
	.section	.nv.info._ZN7cutlass13device_kernelIN5flash11enable_sm90INS1_16FlashAttnFwdSm90INS1_25CollectiveMainloopFwdSm90ILi2EN4cute5tupleIJNS5_1CILi1EEES8_S8_EEENS6_IJNS7_ILi128EEENS7_ILi160EEENS7_ILi192EEEEEELi128ENS_12float_e4m3_tEfNS_4arch4Sm90ELb1ELb0ELb0ELb0ELb1ELb0ELb0ELb1ELb1ELb1ELb0ELb0EEENS1_21CollectiveEpilogueFwdINS6_IJSA_SA_SB_EEES9_NS_10bfloat16_tESG_Li256ELb0ELb1ELb0ELb1EEENS1_30DynamicPersistentTileSchedulerILi256ELi128ELb0ELb1ELb1EEEEEEEEEvNT_6ParamsE,"",@"SHT_CUDA_INFO"
	.sectionflags	@""
	.align	4


	//----- nvinfo : EIATTR_CUDA_API_VERSION
	.align		4
        /*0000*/ 	.byte	0x04, 0x37
        /*0002*/ 	.short	(.L_138 - .L_137)
.L_137:
        /*0004*/ 	.word	0x00000082


	//----- nvinfo : EIATTR_KPARAM_INFO
	.align		4
.L_138:
        /*0008*/ 	.byte	0x04, 0x17
        /*000a*/ 	.short	(.L_140 - .L_139)
.L_139:
        /*000c*/ 	.word	0x00000000
        /*0010*/ 	.short	0x0000
        /*0012*/ 	.short	0x0000
        /*0014*/ 	.byte	0x00, 0xf0, 0x01, 0x2a


	//----- nvinfo : EIATTR_SPARSE_MMA_MASK
	.align		4
.L_140:
        /*0018*/ 	.byte	0x03, 0x50
        /*001a*/ 	.short	0x0000


	//----- nvinfo : EIATTR_MAXREG_COUNT
	.align		4
        /*001c*/ 	.byte	0x03, 0x1b
        /*001e*/ 	.short	0x00a8


	//----- nvinfo : EIATTR_MERCURY_ISA_VERSION
	.align		4
        /*0020*/ 	.byte	0x03, 0x5f
        /*0022*/ 	.short	0x0101


	//----- nvinfo : EIATTR_VRC_CTA_INIT_COUNT
	.align		4
        /*0024*/ 	.byte	0x02, 0x4a
	.zero		1
	.zero		1


	//----- nvinfo : EIATTR_EXIT_INSTR_OFFSETS
	.align		4
        /*0028*/ 	.byte	0x04, 0x1c
        /*002a*/ 	.short	(.L_142 - .L_141)


	//   ....[0]....
.L_141:
        /*002c*/ 	.word	0x00000010


	//----- nvinfo : EIATTR_MAX_THREADS
	.align		4
.L_142:
        /*0030*/ 	.byte	0x04, 0x05
        /*0032*/ 	.short	(.L_144 - .L_143)
.L_143:
        /*0034*/ 	.word	0x00000180
        /*0038*/ 	.word	0x00000001
        /*003c*/ 	.word	0x00000001


	//----- nvinfo : EIATTR_CBANK_PARAM_SIZE
	.align		4
.L_144:
        /*0040*/ 	.byte	0x03, 0x19
        /*0042*/ 	.short	0x0a80


	//----- nvinfo : EIATTR_PARAM_CBANK
	.align		4
        /*0044*/ 	.byte	0x04, 0x0a
        /*0046*/ 	.short	(.L_146 - .L_145)
	.align		4
.L_145:
        /*0048*/ 	.word	index@(.nv.constant0._ZN7cutlass13device_kernelIN5flash11enable_sm90INS1_16FlashAttnFwdSm90INS1_25CollectiveMainloopFwdSm90ILi2EN4cute5tupleIJNS5_1CILi1EEES8_S8_EEENS6_IJNS7_ILi128EEENS7_ILi160EEENS7_ILi192EEEEEELi128ENS_12float_e4m3_tEfNS_4arch4Sm90ELb1ELb0ELb0ELb0ELb1ELb0ELb0ELb1ELb1ELb1ELb0ELb0EEENS1_21CollectiveEpilogueFwdINS6_IJSA_SA_SB_EEES9_NS_10bfloat16_tESG_Li256ELb0ELb1ELb0ELb1EEENS1_30DynamicPersistentTileSchedulerILi256ELi128ELb0ELb1ELb1EEEEEEEEEvNT_6ParamsE)
        /*004c*/ 	.short	0x0380
        /*004e*/ 	.short	0x0a80


	//----- nvinfo : EIATTR_SW_WAR
	.align		4
.L_146:
        /*0050*/ 	.byte	0x04, 0x36
        /*0052*/ 	.short	(.L_148 - .L_147)
.L_147:
        /*0054*/ 	.word	0x00000008
.L_148:


//--------------------- .nv.info._ZN7cutlass13device_kernelIN5flash11enable_sm90INS1_16FlashAttnFwdSm90INS1_25CollectiveMainloopFwdSm90ILi2EN4cute5tupleIJNS5_1CILi1EEES8_S8_EEENS6_IJNS7_ILi128EEENS7_ILi160EEENS7_ILi192EEEEEELi128ENS_12float_e4m3_tEfNS_4arch4Sm90ELb1ELb0ELb0ELb1ELb1ELb0ELb0ELb1ELb1ELb1ELb0ELb0EEENS1_21CollectiveEpilogueFwdINS6_IJSA_SA_SB_EEES9_NS_10bfloat16_tESG_Li256ELb1ELb1ELb0ELb1EEENS1_36VarlenDynamicPersistentTileSchedulerILi128ELi160ELi256ELi128ELb0ELb1ELb1ELb1ELb1ELb1EEEEEEEEEvNT_6ParamsE --------------------------
	.section	.nv.info._ZN7cutlass13device_kernelIN5flash11enable_sm90INS1_16FlashAttnFwdSm90INS1_25CollectiveMainloopFwdSm90ILi2EN4cute5tupleIJNS5_1CILi1EEES8_S8_EEENS6_IJNS7_ILi128EEENS7_ILi160EEENS7_ILi192EEEEEELi128ENS_12float_e4m3_tEfNS_4arch4Sm90ELb1ELb0ELb0ELb1ELb1ELb0ELb0ELb1ELb1ELb1ELb0ELb0EEENS1_21CollectiveEpilogueFwdINS6_IJSA_SA_SB_EEES9_NS_10bfloat16_tESG_Li256ELb1ELb1ELb0ELb1EEENS1_36VarlenDynamicPersistentTileSchedulerILi128ELi160ELi256ELi128ELb0ELb1ELb1ELb1ELb1ELb1EEEEEEEEEvNT_6ParamsE,"",@"SHT_CUDA_INFO"
	.sectionflags	@""
	.align	4


	//----- nvinfo : EIATTR_CUDA_API_VERSION
	.align		4
        /*0000*/ 	.byte	0x04, 0x37
        /*0002*/ 	.short	(.L_150 - .L_149)
.L_149:
        /*0004*/ 	.word	0x00000082


	//----- nvinfo : EIATTR_KPARAM_INFO
	.align		4
.L_150:
        /*0008*/ 	.byte	0x04, 0x17
        /*000a*/ 	.short	(.L_152 - .L_151)
.L_151:
        /*000c*/ 	.word	0x00000000
        /*0010*/ 	.short	0x0000
        /*0012*/ 	.short	0x0000
        /*0014*/ 	.byte	0x00, 0xf0, 0x01, 0x2a


	//----- nvinfo : EIATTR_SPARSE_MMA_MASK
	.align		4
.L_152:
        /*0018*/ 	.byte	0x03, 0x50
        /*001a*/ 	.short	0x0000


	//----- nvinfo : EIATTR_MAXREG_COUNT
	.align		4
        /*001c*/ 	.byte	0x03, 0x1b
        /*001e*/ 	.short	0x00a8


	//----- nvinfo : EIATTR_MERCURY_ISA_VERSION
	.align		4
        /*0020*/ 	.byte	0x03, 0x5f
        /*0022*/ 	.short	0x0101


	//----- nvinfo : EIATTR_VRC_CTA_INIT_COUNT
	.align		4
        /*0024*/ 	.byte	0x02, 0x4a
	.zero		1
	.zero		1


	//----- nvinfo : EIATTR_EXIT_INSTR_OFFSETS
	.align		4
        /*0028*/ 	.byte	0x04, 0x1c
        /*002a*/ 	.short	(.L_154 - .L_153)


	//   ....[0]....
.L_153:
        /*002c*/ 	.word	0x00000010


	//----- nvinfo : EIATTR_MAX_THREADS
	.align		4
.L_154:
        /*0030*/ 	.byte	0x04, 0x05
        /*0032*/ 	.short	(.L_156 - .L_155)
.L_155:
        /*0034*/ 	.word	0x00000180
        /*0038*/ 	.word	0x00000001
        /*003c*/ 	.word	0x00000001


	//----- nvinfo : EIATTR_CBANK_PARAM_SIZE
	.align		4
.L_156:
        /*0040*/ 	.byte	0x03, 0x19
        /*0042*/ 	.short	0x0a80


	//----- nvinfo : EIATTR_PARAM_CBANK
	.align		4
        /*0044*/ 	.byte	0x04, 0x0a
        /*0046*/ 	.short	(.L_158 - .L_157)
	.align		4
.L_157:
        /*0048*/ 	.word	index@(.nv.constant0._ZN7cutlass13device_kernelIN5flash11enable_sm90INS1_16FlashAttnFwdSm90INS1_25CollectiveMainloopFwdSm90ILi2EN4cute5tupleIJNS5_1CILi1EEES8_S8_EEENS6_IJNS7_ILi128EEENS7_ILi160EEENS7_ILi192EEEEEELi128ENS_12float_e4m3_tEfNS_4arch4Sm90ELb1ELb0ELb0ELb1ELb1ELb0ELb0ELb1ELb1ELb1ELb0ELb0EEENS1_21CollectiveEpilogueFwdINS6_IJSA_SA_SB_EEES9_NS_10bfloat16_tESG_Li256ELb1ELb1ELb0ELb1EEENS1_36VarlenDynamicPersistentTileSchedulerILi128ELi160ELi256ELi128ELb0ELb1ELb1ELb1ELb1ELb1EEEEEEEEEvNT_6ParamsE)
        /*004c*/ 	.short	0x0380
        /*004e*/ 	.short	0x0a80


	//----- nvinfo : EIATTR_SW_WAR
	.align		4
.L_158:
        /*0050*/ 	.byte	0x04, 0x36
        /*0052*/ 	.short	(.L_160 - .L_159)
.L_159:
        /*0054*/ 	.word	0x00000008
.L_160:


//--------------------- .nv.info._ZN7cutlass13device_kernelIN5flash11enable_sm90INS1_16FlashAttnFwdSm90INS1_25CollectiveMainloopFwdSm90ILi2EN4cute5tupleIJNS5_1CILi1EEES8_S8_EEENS6_IJNS7_ILi128EEENS7_ILi160EEENS7_ILi192EEEEEELi128ENS_12float_e4m3_tEfNS_4arch4Sm90ELb1ELb0ELb0ELb1ELb1ELb1ELb0ELb1ELb1ELb1ELb0ELb0EEENS1_21CollectiveEpilogueFwdINS6_IJSA_SA_SB_EEES9_NS_10bfloat16_tESG_Li256ELb1ELb1ELb0ELb1EEENS1_36VarlenDynamicPersistentTileSchedulerILi128ELi160ELi256ELi128ELb0ELb1ELb1ELb1ELb1ELb1EEEEEEEEEvNT_6ParamsE --------------------------
	.section	.nv.info._ZN7cutlass13device_kernelIN5flash11enable_sm90INS1_16FlashAttnFwdSm90INS1_25CollectiveMainloopFwdSm90ILi2EN4cute5tupleIJNS5_1CILi1EEES8_S8_EEENS6_IJNS7_ILi128EEENS7_ILi160EEENS7_ILi192EEEEEELi128ENS_12float_e4m3_tEfNS_4arch4Sm90ELb1ELb0ELb0ELb1ELb1ELb1ELb0ELb1ELb1ELb1ELb0ELb0EEENS1_21CollectiveEpilogueFwdINS6_IJSA_SA_SB_EEES9_NS_10bfloat16_tESG_Li256ELb1ELb1ELb0ELb1EEENS1_36VarlenDynamicPersistentTileSchedulerILi128ELi160ELi256ELi128ELb0ELb1ELb1ELb1ELb1ELb1EEEEEEEEEvNT_6ParamsE,"",@"SHT_CUDA_INFO"
	.sectionflags	@""
	.align	4


	//----- nvinfo : EIATTR_CUDA_API_VERSION
	.align		4
        /*0000*/ 	.byte	0x04, 0x37
        /*0002*/ 	.short	(.L_162 - .L_161)
.L_161:
        /*0004*/ 	.word	0x00000082


	//----- nvinfo : EIATTR_KPARAM_INFO
	.align		4
.L_162:
        /*0008*/ 	.byte	0x04, 0x17
        /*000a*/ 	.short	(.L_164 - .L_163)
.L_163:
        /*000c*/ 	.word	0x00000000
        /*0010*/ 	.short	0x0000
        /*0012*/ 	.short	0x0000
        /*0014*/ 	.byte	0x00, 0xf0, 0x01, 0x2a


	//----- nvinfo : EIATTR_SPARSE_MMA_MASK
	.align		4
.L_164:
        /*0018*/ 	.byte	0x03, 0x50
        /*001a*/ 	.short	0x0000


	//----- nvinfo : EIATTR_MAXREG_COUNT
	.align		4
        /*001c*/ 	.byte	0x03, 0x1b
        /*001e*/ 	.short	0x00a8


	//----- nvinfo : EIATTR_MERCURY_ISA_VERSION
	.align		4
        /*0020*/ 	.byte	0x03, 0x5f
        /*0022*/ 	.short	0x0101


	//----- nvinfo : EIATTR_VRC_CTA_INIT_COUNT
	.align		4
        /*0024*/ 	.byte	0x02, 0x4a
	.zero		1
	.zero		1


	//----- nvinfo : EIATTR_EXIT_INSTR_OFFSETS
	.align		4
        /*0028*/ 	.byte	0x04, 0x1c
        /*002a*/ 	.short	(.L_166 - .L_165)


	//   ....[0]....
.L_165:
        /*002c*/ 	.word	0x00000010


	//----- nvinfo : EIATTR_MAX_THREADS
	.align		4
.L_166:
        /*0030*/ 	.byte	0x04, 0x05
        /*0032*/ 	.short	(.L_168 - .L_167)
.L_167:
        /*0034*/ 	.word	0x00000180
        /*0038*/ 	.word	0x00000001
        /*003c*/ 	.word	0x00000001


	//----- nvinfo : EIATTR_CBANK_PARAM_SIZE
	.align		4
.L_168:
        /*0040*/ 	.byte	0x03, 0x19
        /*0042*/ 	.short	0x0a80


	//----- nvinfo : EIATTR_PARAM_CBANK
	.align		4
        /*0044*/ 	.byte	0x04, 0x0a
        /*0046*/ 	.short	(.L_170 - .L_169)
	.align		4
.L_169:
        /*0048*/ 	.word	index@(.nv.constant0._ZN7cutlass13device_kernelIN5flash11enable_sm90INS1_16FlashAttnFwdSm90INS1_25CollectiveMainloopFwdSm90ILi2EN4cute5tupleIJNS5_1CILi1EEES8_S8_EEENS6_IJNS7_ILi128EEENS7_ILi160EEENS7_ILi192EEEEEELi128ENS_12float_e4m3_tEfNS_4arch4Sm90ELb1ELb0ELb0ELb1ELb1ELb1ELb0ELb1ELb1ELb1ELb0ELb0EEENS1_21CollectiveEpilogueFwdINS6_IJSA_SA_SB_EEES9_NS_10bfloat16_tESG_Li256ELb1ELb1ELb0ELb1EEENS1_36VarlenDynamicPersistentTileSchedulerILi128ELi160ELi256ELi128ELb0ELb1ELb1ELb1ELb1ELb1EEEEEEEEEvNT_6ParamsE)
        /*004c*/ 	.short	0x0380
        /*004e*/ 	.short	0x0a80


	//----- nvinfo : EIATTR_SW_WAR
	.align		4
.L_170:
        /*0050*/ 	.byte	0x04, 0x36
        /*0052*/ 	.short	(.L_172 - .L_171)
.L_171:
        /*0054*/ 	.word	0x00000008
.L_172:


//--------------------- .nv.callgraph             --------------------------
	.section	.nv.callgraph,"",@"SHT_CUDA_CALLGRAPH"
	.align	4
	.sectionentsize	8
	.align		4
        /*0000*/ 	.word	0x00000000
	.align		4
        /*0004*/ 	.word	0xffffffff
	.align		4
        /*0008*/ 	.word	0x00000000
	.align		4
        /*000c*/ 	.word	0xfffffffe
	.align		4
        /*0010*/ 	.word	0x00000000
	.align		4
        /*0014*/ 	.word	0xfffffffd
	.align		4
        /*0018*/ 	.word	0x00000000
	.align		4
        /*001c*/ 	.word	0xfffffffc


//--------------------- .nv.constant4             --------------------------
	.section	.nv.constant4,"a",@progbits
	.align	8
	.align		8
.nv.constant4:
        /*0000*/ 	.dword	_ZN73_INTERNAL_0d5b7bf9_37_flash_fwd_hdimdiff_e4m3_paged_sm90_cu_ceb34e2a_38044cuda3std3__45__cpo5beginE
	.align		8
        /*0008*/ 	.dword	_ZN73_INTERNAL_0d5b7bf9_37_flash_fwd_hdimdiff_e4m3_paged_sm90_cu_ceb34e2a_38044cuda3std3__45__cpo3endE
	.align		8
        /*0010*/ 	.dword	_ZN73_INTERNAL_0d5b7bf9_37_flash_fwd_hdimdiff_e4m3_paged_sm90_cu_ceb34e2a_38044cuda3std3__45__cpo6cbeginE
	.align		8
        /*0018*/ 	.dword	_ZN73_INTERNAL_0d5b7bf9_37_flash_fwd_hdimdiff_e4m3_paged_sm90_cu_ceb34e2a_38044cuda3std3__45__cpo4cendE
	.align		8
        /*0020*/ 	.dword	_ZN73_INTERNAL_0d5b7bf9_37_flash_fwd_hdimdiff_e4m3_paged_sm90_cu_ceb34e2a_38044cuda3std3__475_GLOBAL__N__0d5b7bf9_37_flash_fwd_hdimdiff_e4m3_paged_sm90_cu_ceb34e2a_38046ignoreE
	.align		8
        /*0028*/ 	.dword	_ZN73_INTERNAL_0d5b7bf9_37_flash_fwd_hdimdiff_e4m3_paged_sm90_cu_ceb34e2a_38044cuda3std3__419piecewise_constructE
	.align		8
        /*0030*/ 	.dword	_ZN73_INTERNAL_0d5b7bf9_37_flash_fwd_hdimdiff_e4m3_paged_sm90_cu_ceb34e2a_38044cuda3std3__48in_placeE
	.align		8
        /*0038*/ 	.dword	_ZN73_INTERNAL_0d5b7bf9_37_flash_fwd_hdimdiff_e4m3_paged_sm90_cu_ceb34e2a_38044cuda3std6ranges3__45__cpo4swapE
	.align		8
        /*0040*/ 	.dword	_ZN73_INTERNAL_0d5b7bf9_37_flash_fwd_hdimdiff_e4m3_paged_sm90_cu_ceb34e2a_38044cuda3std6ranges3__45__cpo9iter_moveE
	.align		8
        /*0048*/ 	.dword	_ZN73_INTERNAL_0d5b7bf9_37_flash_fwd_hdimdiff_e4m3_paged_sm90_cu_ceb34e2a_38044cute7productE
	.align		8
        /*0050*/ 	.dword	_ZN73_INTERNAL_0d5b7bf9_37_flash_fwd_hdimdiff_e4m3_paged_sm90_cu_ceb34e2a_38044cute1_E


//--------------------- .text._ZN7cutlass13device_kernelIN5flash11enable_sm90INS1_16FlashAttnFwdSm90INS1_25CollectiveMainloopFwdSm90ILi2EN4cute5tupleIJNS5_1CILi1EEES8_S8_EEENS6_IJNS7_ILi128EEENS7_ILi160EEENS7_ILi192EEEEEELi128ENS_12float_e4m3_tEfNS_4arch4Sm90ELb0ELb0ELb0ELb0ELb1ELb0ELb0ELb1ELb1ELb1ELb0ELb0EEENS1_21CollectiveEpilogueFwdINS6_IJSA_SA_SB_EEES9_NS_10bfloat16_tESG_Li256ELb0ELb1ELb0ELb1EEENS1_29StaticPersistentTileSchedulerILb0EEEEEEEEEvNT_6ParamsE --------------------------
	.section	.text._ZN7cutlass13device_kernelIN5flash11enable_sm90INS1_16FlashAttnFwdSm90INS1_25CollectiveMainloopFwdSm90ILi2EN4cute5tupleIJNS5_1CILi1EEES8_S8_EEENS6_IJNS7_ILi128EEENS7_ILi160EEENS7_ILi192EEEEEELi128ENS_12float_e4m3_tEfNS_4arch4Sm90ELb0ELb0ELb0ELb0ELb1ELb0ELb0ELb1ELb1ELb1ELb0ELb0EEENS1_21CollectiveEpilogueFwdINS6_IJSA_SA_SB_EEES9_NS_10bfloat16_tESG_Li256ELb0ELb1ELb0ELb1EEENS1_29StaticPersistentTileSchedulerILb0EEEEEEEEEvNT_6ParamsE,"ax",@progbits
	.align	128
.text._ZN7cutlass13device_kernelIN5flash11enable_sm90INS1_16FlashAttnFwdSm90INS1_25CollectiveMainloopFwdSm90ILi2EN4cute5tupleIJNS5_1CILi1EEES8_S8_EEENS6_IJNS7_ILi128EEENS7_ILi160EEENS7_ILi192EEEEEELi128ENS_12float_e4m3_tEfNS_4arch4Sm90ELb0ELb0ELb0ELb0ELb1ELb0ELb0ELb1ELb1ELb1ELb0ELb0EEENS1_21CollectiveEpilogueFwdINS6_IJSA_SA_SB_EEES9_NS_10bfloat16_tESG_Li256ELb0ELb1ELb0ELb1EEENS1_29StaticPersistentTileSchedulerILb0EEEEEEEEEvNT_6ParamsE:
        .type           _ZN7cutlass13device_kernelIN5flash11enable_sm90INS1_16FlashAttnFwdSm90INS1_25CollectiveMainloopFwdSm90ILi2EN4cute5tupleIJNS5_1CILi1EEES8_S8_EEENS6_IJNS7_ILi128EEENS7_ILi160EEENS7_ILi192EEEEEELi128ENS_12float_e4m3_tEfNS_4arch4Sm90ELb0ELb0ELb0ELb0ELb1ELb0ELb0ELb1ELb1ELb1ELb0ELb0EEENS1_21CollectiveEpilogueFwdINS6_IJSA_SA_SB_EEES9_NS_10bfloat16_tESG_Li256ELb0ELb1ELb0ELb1EEENS1_29StaticPersistentTileSchedulerILb0EEEEEEEEEvNT_6ParamsE,@function
        .size           _ZN7cutlass13device_kernelIN5flash11enable_sm90INS1_16FlashAttnFwdSm90INS1_25CollectiveMainloopFwdSm90ILi2EN4cute5tupleIJNS5_1CILi1EEES8_S8_EEENS6_IJNS7_ILi128EEENS7_ILi160EEENS7_ILi192EEEEEELi128ENS_12float_e4m3_tEfNS_4arch4Sm90ELb0ELb0ELb0ELb0ELb1ELb0ELb0ELb1ELb1ELb1ELb0ELb0EEENS1_21CollectiveEpilogueFwdINS6_IJSA_SA_SB_EEES9_NS_10bfloat16_tESG_Li256ELb0ELb1ELb0ELb1EEENS1_29StaticPersistentTileSchedulerILb0EEEEEEEEEvNT_6ParamsE,(.L_x_9 - _ZN7cutlass13device_kernelIN5flash11enable_sm90INS1_16FlashAttnFwdSm90INS1_25CollectiveMainloopFwdSm90ILi2EN4cute5tupleIJNS5_1CILi1EEES8_S8_EEENS6_IJNS7_ILi128EEENS7_ILi160EEENS7_ILi192EEEEEELi128ENS_12float_e4m3_tEfNS_4arch4Sm90ELb0ELb0ELb0ELb0ELb1ELb0ELb0ELb1ELb1ELb1ELb0ELb0EEENS1_21CollectiveEpilogueFwdINS6_IJSA_SA_SB_EEES9_NS_10bfloat16_tESG_Li256ELb0ELb1ELb0ELb1EEENS1_29StaticPersistentTileSchedulerILb0EEEEEEEEEvNT_6ParamsE)
        .other          _ZN7cutlass13device_kernelIN5flash11enable_sm90INS1_16FlashAttnFwdSm90INS1_25CollectiveMainloopFwdSm90ILi2EN4cute5tupleIJNS5_1CILi1EEES8_S8_EEENS6_IJNS7_ILi128EEENS7_ILi160EEENS7_ILi192EEEEEELi128ENS_12float_e4m3_tEfNS_4arch4Sm90ELb0ELb0ELb0ELb0ELb1ELb0ELb0ELb1ELb1ELb1ELb0ELb0EEENS1_21CollectiveEpilogueFwdINS6_IJSA_SA_SB_EEES9_NS_10bfloat16_tESG_Li256ELb0ELb1ELb0ELb1EEENS1_29StaticPersistentTileSchedulerILb0EEEEEEEEEvNT_6ParamsE,@"STO_CUDA_ENTRY STV_DEFAULT"
_ZN7cutlass13device_kernelIN5flash11enable_sm90INS1_16FlashAttnFwdSm90INS1_25CollectiveMainloopFwdSm90ILi2EN4cute5tupleIJNS5_1CILi1EEES8_S8_EEENS6_IJNS7_ILi128EEENS7_ILi160EEENS7_ILi192EEEEEELi128ENS_12float_e4m3_tEfNS_4arch4Sm90ELb0ELb0ELb0ELb0ELb1ELb0ELb0ELb1ELb1ELb1ELb0ELb0EEENS1_21CollectiveEpilogueFwdINS6_IJSA_SA_SB_EEES9_NS_10bfloat16_tESG_Li256ELb0ELb1ELb0ELb1EEENS1_29StaticPersistentTileSchedulerILb0EEEEEEEEEvNT_6ParamsE:
[----:B------:R-:W-:Y:S01]  /*0000*/  LDC R1, c[0x0][0x37c] ;  /* 0x0000df00ff017b82 */ /* 0x000fe20000000800 */
[----:B------:R-:W-:Y:S05]  /*0010*/  EXIT ;  /* 0x000000000000794d */ /* 0x000fea0003800000 */
.L_x_0:
[----:B------:R-:W-:-:S00]  /*0020*/  BRA `(.L_x_0) ;  /* 0xfffffffc00fc7947 */ /* 0x000fc0000383ffff */
[----:B------:R-:W-:-:S00]  /*0030*/  NOP ;  /* 0x0000000000007918 */ /* 0x000fc00000000000 */
        /* <DEDUP_REMOVED lines=12> */
.L_x_9:


//--------------------- .text._ZN7cutlass13device_kernelIN5flash11enable_sm90INS1_16FlashAttnFwdSm90INS1_25CollectiveMainloopFwdSm90ILi2EN4cute5tupleIJNS5_1CILi1EEES8_S8_EEENS6_IJNS7_ILi128EEENS7_ILi160EEENS7_ILi192EEEEEELi128ENS_12float_e4m3_tEfNS_4arch4Sm90ELb0ELb0ELb0ELb1ELb1ELb0ELb0ELb1ELb1ELb1ELb0ELb0EEENS1_21CollectiveEpilogueFwdINS6_IJSA_SA_SB_EEES9_NS_10bfloat16_tESG_Li256ELb1ELb1ELb0ELb1EEENS1_36VarlenDynamicPersistentTileSchedulerILi128ELi160ELi256ELi128ELb0ELb1ELb1ELb0ELb1ELb1EEEEEEEEEvNT_6ParamsE --------------------------
	.section	.text._ZN7cutlass13device_kernelIN5flash11enable_sm90INS1_16FlashAttnFwdSm90INS1_25CollectiveMainloopFwdSm90ILi2EN4cute5tupleIJNS5_1CILi1EEES8_S8_EEENS6_IJNS7_ILi128EEENS7_ILi160EEENS7_ILi192EEEEEELi128ENS_12float_e4m3_tEfNS_4arch4Sm90ELb0ELb0ELb0ELb1ELb1ELb0ELb0ELb1ELb1ELb1ELb0ELb0EEENS1_21CollectiveEpilogueFwdINS6_IJSA_SA_SB_EEES9_NS_10bfloat16_tESG_Li256ELb1ELb1ELb0ELb1EEENS1_36VarlenDynamicPersistentTileSchedulerILi128ELi160ELi256ELi128ELb0ELb1ELb1ELb0ELb1ELb1EEEEEEEEEvNT_6ParamsE,"ax",@progbits
	.align	128
.text._ZN7cutlass13device_kernelIN5flash11enable_sm90INS1_16FlashAttnFwdSm90INS1_25CollectiveMainloopFwdSm90ILi2EN4cute5tupleIJNS5_1CILi1EEES8_S8_EEENS6_IJNS7_ILi128EEENS7_ILi160EEENS7_ILi192EEEEEELi128ENS_12float_e4m3_tEfNS_4arch4Sm90ELb0ELb0ELb0ELb1ELb1ELb0ELb0ELb1ELb1ELb1ELb0ELb0EEENS1_21CollectiveEpilogueFwdINS6_IJSA_SA_SB_EEES9_NS_10bfloat16_tESG_Li256ELb1ELb1ELb0ELb1EEENS1_36VarlenDynamicPersistentTileSchedulerILi128ELi160ELi256ELi128ELb0ELb1ELb1ELb0ELb1ELb1EEEEEEEEEvNT_6ParamsE:
        .type           _ZN7cutlass13device_kernelIN5flash11enable_sm90INS1_16FlashAttnFwdSm90INS1_25CollectiveMainloopFwdSm90ILi2EN4cute5tupleIJNS5_1CILi1EEES8_S8_EEENS6_IJNS7_ILi128EEENS7_ILi160EEENS7_ILi192EEEEEELi128ENS_12float_e4m3_tEfNS_4arch4Sm90ELb0ELb0ELb0ELb1ELb1ELb0ELb0ELb1ELb1ELb1ELb0ELb0EEENS1_21CollectiveEpilogueFwdINS6_IJSA_SA_SB_EEES9_NS_10bfloat16_tESG_Li256ELb1ELb1ELb0ELb1EEENS1_36VarlenDynamicPersistentTileSchedulerILi128ELi160ELi256ELi128ELb0ELb1ELb1ELb0ELb1ELb1EEEEEEEEEvNT_6ParamsE,@function
        .size           _ZN7cutlass13device_kernelIN5flash11enable_sm90INS1_16FlashAttnFwdSm90INS1_25CollectiveMainloopFwdSm90ILi2EN4cute5tupleIJNS5_1CILi1EEES8_S8_EEENS6_IJNS7_ILi128EEENS7_ILi160EEENS7_ILi192EEEEEELi128ENS_12float_e4m3_tEfNS_4arch4Sm90ELb0ELb0ELb0ELb1ELb1ELb0ELb0ELb1ELb1ELb1ELb0ELb0EEENS1_21CollectiveEpilogueFwdINS6_IJSA_SA_SB_EEES9_NS_10bfloat16_tESG_Li256ELb1ELb1ELb0ELb1EEENS1_36VarlenDynamicPersistentTileSchedulerILi128ELi160ELi256ELi128ELb0ELb1ELb1ELb0ELb1ELb1EEEEEEEEEvNT_6ParamsE,(.L_x_10 - _ZN7cutlass13device_kernelIN5flash11enable_sm90INS1_16FlashAttnFwdSm90INS1_25CollectiveMainloopFwdSm90ILi2EN4cute5tupleIJNS5_1CILi1EEES8_S8_EEENS6_IJNS7_ILi128EEENS7_ILi160EEENS7_ILi192EEEEEELi128ENS_12float_e4m3_tEfNS_4arch4Sm90ELb0ELb0ELb0ELb1ELb1ELb0ELb0ELb1ELb1ELb1ELb0ELb0EEENS1_21CollectiveEpilogueFwdINS6_IJSA_SA_SB_EEES9_NS_10bfloat16_tESG_Li256ELb1ELb1ELb0ELb1EEENS1_36VarlenDynamicPersistentTileSchedulerILi128ELi160ELi256ELi128ELb0ELb1ELb1ELb0ELb1ELb1EEEEEEEEEvNT_6ParamsE)
        .other          _ZN7cutlass13device_kernelIN5flash11enable_sm90INS1_16FlashAttnFwdSm90INS1_25CollectiveMainloopFwdSm90ILi2EN4cute5tupleIJNS5_1CILi1EEES8_S8_EEENS6_IJNS7_ILi128EEENS7_ILi160EEENS7_ILi192EEEEEELi128ENS_12float_e4m3_tEfNS_4arch4Sm90ELb0ELb0ELb0ELb1ELb1ELb0ELb0ELb1ELb1ELb1ELb0ELb0EEENS1_21CollectiveEpilogueFwdINS6_IJSA_SA_SB_EEES9_NS_10bfloat16_tESG_Li256ELb1ELb1ELb0ELb1EEENS1_36VarlenDynamicPersistentTileSchedulerILi128ELi160ELi256ELi128ELb0ELb1ELb1ELb0ELb1ELb1EEEEEEEEEvNT_6ParamsE,@"STO_CUDA_ENTRY STV_DEFAULT"
_ZN7cutlass13device_kernelIN5flash11enable_sm90INS1_16FlashAttnFwdSm90INS1_25CollectiveMainloopFwdSm90ILi2EN4cute5tupleIJNS5_1CILi1EEES8_S8_EEENS6_IJNS7_ILi128EEENS7_ILi160EEENS7_ILi192EEEEEELi128ENS_12float_e4m3_tEfNS_4arch4Sm90ELb0ELb0ELb0ELb1ELb1ELb0ELb0ELb1ELb1ELb1ELb0ELb0EEENS1_21CollectiveEpilogueFwdINS6_IJSA_SA_SB_EEES9_NS_10bfloat16_tESG_Li256ELb1ELb1ELb0ELb1EEENS1_36VarlenDynamicPersistentTileSchedulerILi128ELi160ELi256ELi128ELb0ELb1ELb1ELb0ELb1ELb1EEEEEEEEEvNT_6ParamsE:
[----:B------:R-:W-:Y:S01]  /*0000*/  LDC R1, c[0x0][0x37c] ;  /* 0x0000df00ff017b82 */ /* 0x000fe20000000800 */
[----:B------:R-:W-:Y:S05]  /*0010*/  EXIT ;  /* 0x000000000000794d */ /* 0x000fea0003800000 */
.L_x_1:
        /* <DEDUP_REMOVED lines=14> */
.L_x_10:


//--------------------- .text._ZN7cutlass13device_kernelIN5flash11enable_sm90INS1_16FlashAttnFwdSm90INS1_25CollectiveMainloopFwdSm90ILi2EN4cute5tupleIJNS5_1CILi1EEES8_S8_EEENS6_IJNS7_ILi128EEENS7_ILi160EEENS7_ILi192EEEEEELi128ENS_12float_e4m3_tEfNS_4arch4Sm90ELb0ELb0ELb0ELb1ELb1ELb1ELb0ELb1ELb1ELb1ELb0ELb0EEENS1_21CollectiveEpilogueFwdINS6_IJSA_SA_SB_EEES9_NS_10bfloat16_tESG_Li256ELb1ELb1ELb0ELb1EEENS1_36VarlenDynamicPersistentTileSchedulerILi128ELi160ELi256ELi128ELb0ELb1ELb1ELb0ELb1ELb1EEEEEEEEEvNT_6ParamsE --------------------------
	.section	.text._ZN7cutlass13device_kernelIN5flash11enable_sm90INS1_16FlashAttnFwdSm90INS1_25CollectiveMainloopFwdSm90ILi2EN4cute5tupleIJNS5_1CILi1EEES8_S8_EEENS6_IJNS7_ILi128EEENS7_ILi160EEENS7_ILi192EEEEEELi128ENS_12float_e4m3_tEfNS_4arch4Sm90ELb0ELb0ELb0ELb1ELb1ELb1ELb0ELb1ELb1ELb1ELb0ELb0EEENS1_21CollectiveEpilogueFwdINS6_IJSA_SA_SB_EEES9_NS_10bfloat16_tESG_Li256ELb1ELb1ELb0ELb1EEENS1_36VarlenDynamicPersistentTileSchedulerILi128ELi160ELi256ELi128ELb0ELb1ELb1ELb0ELb1ELb1EEEEEEEEEvNT_6ParamsE,"ax",@progbits
	.align	128
.text._ZN7cutlass13device_kernelIN5flash11enable_sm90INS1_16FlashAttnFwdSm90INS1_25CollectiveMainloopFwdSm90ILi2EN4cute5tupleIJNS5_1CILi1EEES8_S8_EEENS6_IJNS7_ILi128EEENS7_ILi160EEENS7_ILi192EEEEEELi128ENS_12float_e4m3_tEfNS_4arch4Sm90ELb0ELb0ELb0ELb1ELb1ELb1ELb0ELb1ELb1ELb1ELb0ELb0EEENS1_21CollectiveEpilogueFwdINS6_IJSA_SA_SB_EEES9_NS_10bfloat16_tESG_Li256ELb1ELb1ELb0ELb1EEENS1_36VarlenDynamicPersistentTileSchedulerILi128ELi160ELi256ELi128ELb0ELb1ELb1ELb0ELb1ELb1EEEEEEEEEvNT_6ParamsE:
        .type           _ZN7cutlass13device_kernelIN5flash11enable_sm90INS1_16FlashAttnFwdSm90INS1_25CollectiveMainloopFwdSm90ILi2EN4cute5tupleIJNS5_1CILi1EEES8_S8_EEENS6_IJNS7_ILi128EEENS7_ILi160EEENS7_ILi192EEEEEELi128ENS_12float_e4m3_tEfNS_4arch4Sm90ELb0ELb0ELb0ELb1ELb1ELb1ELb0ELb1ELb1ELb1ELb0ELb0EEENS1_21CollectiveEpilogueFwdINS6_IJSA_SA_SB_EEES9_NS_10bfloat16_tESG_Li256ELb1ELb1ELb0ELb1EEENS1_36VarlenDynamicPersistentTileSchedulerILi128ELi160ELi256ELi128ELb0ELb1ELb1ELb0ELb1ELb1EEEEEEEEEvNT_6ParamsE,@function
        .size           _ZN7cutlass13device_kernelIN5flash11enable_sm90INS1_16FlashAttnFwdSm90INS1_25CollectiveMainloopFwdSm90ILi2EN4cute5tupleIJNS5_1CILi1EEES8_S8_EEENS6_IJNS7_ILi128EEENS7_ILi160EEENS7_ILi192EEEEEELi128ENS_12float_e4m3_tEfNS_4arch4Sm90ELb0ELb0ELb0ELb1ELb1ELb1ELb0ELb1ELb1ELb1ELb0ELb0EEENS1_21CollectiveEpilogueFwdINS6_IJSA_SA_SB_EEES9_NS_10bfloat16_tESG_Li256ELb1ELb1ELb0ELb1EEENS1_36VarlenDynamicPersistentTileSchedulerILi128ELi160ELi256ELi128ELb0ELb1ELb1ELb0ELb1ELb1EEEEEEEEEvNT_6ParamsE,(.L_x_11 - _ZN7cutlass13device_kernelIN5flash11enable_sm90INS1_16FlashAttnFwdSm90INS1_25CollectiveMainloopFwdSm90ILi2EN4cute5tupleIJNS5_1CILi1EEES8_S8_EEENS6_IJNS7_ILi128EEENS7_ILi160EEENS7_ILi192EEEEEELi128ENS_12float_e4m3_tEfNS_4arch4Sm90ELb0ELb0ELb0ELb1ELb1ELb1ELb0ELb1ELb1ELb1ELb0ELb0EEENS1_21CollectiveEpilogueFwdINS6_IJSA_SA_SB_EEES9_NS_10bfloat16_tESG_Li256ELb1ELb1ELb0ELb1EEENS1_36VarlenDynamicPersistentTileSchedulerILi128ELi160ELi256ELi128ELb0ELb1ELb1ELb0ELb1ELb1EEEEEEEEEvNT_6ParamsE)
        .other          _ZN7cutlass13device_kernelIN5flash11enable_sm90INS1_16FlashAttnFwdSm90INS1_25CollectiveMainloopFwdSm90ILi2EN4cute5tupleIJNS5_1CILi1EEES8_S8_EEENS6_IJNS7_ILi128EEENS7_ILi160EEENS7_ILi192EEEEEELi128ENS_12float_e4m3_tEfNS_4arch4Sm90ELb0ELb0ELb0ELb1ELb1ELb1ELb0ELb1ELb1ELb1ELb0ELb0EEENS1_21CollectiveEpilogueFwdINS6_IJSA_SA_SB_EEES9_NS_10bfloat16_tESG_Li256ELb1ELb1ELb0ELb1EEENS1_36VarlenDynamicPersistentTileSchedulerILi128ELi160ELi256ELi128ELb0ELb1ELb1ELb0ELb1ELb1EEEEEEEEEvNT_6ParamsE,@"STO_CUDA_ENTRY STV_DEFAULT"
_ZN7cutlass13device_kernelIN5flash11enable_sm90INS1_16FlashAttnFwdSm90INS1_25CollectiveMainloopFwdSm90ILi2EN4cute5tupleIJNS5_1CILi1EEES8_S8_EEENS6_IJNS7_ILi128EEENS7_ILi160EEENS7_ILi192EEEEEELi128ENS_12float_e4m3_tEfNS_4arch4Sm90ELb0ELb0ELb0ELb1ELb1ELb1ELb0ELb1ELb1ELb1ELb0ELb0EEENS1_21CollectiveEpilogueFwdINS6_IJSA_SA_SB_EEES9_NS_10bfloat16_tESG_Li256ELb1ELb1ELb0ELb1EEENS1_36VarlenDynamicPersistentTileSchedulerILi128ELi160ELi256ELi128ELb0ELb1ELb1ELb0ELb1ELb1EEEEEEEEEvNT_6ParamsE:
[----:B------:R-:W-:Y:S01]  /*0000*/  LDC R1, c[0x0][0x37c] ;  /* 0x0000df00ff017b82 */ /* 0x000fe20000000800 */
[----:B------:R-:W-:Y:S05]  /*0010*/  EXIT ;  /* 0x000000000000794d */ /* 0x000fea0003800000 */
.L_x_2:
        /* <DEDUP_REMOVED lines=14> */
.L_x_11:


//--------------------- .text._ZN7cutlass13device_kernelIN5flash11enable_sm90INS1_16FlashAttnFwdSm90INS1_25CollectiveMainloopFwdSm90ILi2EN4cute5tupleIJNS5_1CILi1EEES8_S8_EEENS6_IJNS7_ILi128EEESA_NS7_ILi192EEEEEELi128ENS_12float_e4m3_tEfNS_4arch4Sm90ELb0ELb1ELb0ELb0ELb1ELb0ELb0ELb1ELb1ELb1ELb0ELb0EEENS1_21CollectiveEpilogueFwdINS6_IJSA_SA_SA_EEES9_NS_10bfloat16_tESF_Li256ELb0ELb1ELb0ELb1EEENS1_30DynamicPersistentTileSchedulerILi256ELi128ELb0ELb1ELb1EEEEEEEEEvNT_6ParamsE --------------------------
	.section	.text._ZN7cutlass13device_kernelIN5flash11enable_sm90INS1_16FlashAttnFwdSm90INS1_25CollectiveMainloopFwdSm90ILi2EN4cute5tupleIJNS5_1CILi1EEES8_S8_EEENS6_IJNS7_ILi128EEESA_NS7_ILi192EEEEEELi128ENS_12float_e4m3_tEfNS_4arch4Sm90ELb0ELb1ELb0ELb0ELb1ELb0ELb0ELb1ELb1ELb1ELb0ELb0EEENS1_21CollectiveEpilogueFwdINS6_IJSA_SA_SA_EEES9_NS_10bfloat16_tESF_Li256ELb0ELb1ELb0ELb1EEENS1_30DynamicPersistentTileSchedulerILi256ELi128ELb0ELb1ELb1EEEEEEEEEvNT_6ParamsE,"ax",@progbits
	.align	128
.text._ZN7cutlass13device_kernelIN5flash11enable_sm90INS1_16FlashAttnFwdSm90INS1_25CollectiveMainloopFwdSm90ILi2EN4cute5tupleIJNS5_1CILi1EEES8_S8_EEENS6_IJNS7_ILi128EEESA_NS7_ILi192EEEEEELi128ENS_12float_e4m3_tEfNS_4arch4Sm90ELb0ELb1ELb0ELb0ELb1ELb0ELb0ELb1ELb1ELb1ELb0ELb0EEENS1_21CollectiveEpilogueFwdINS6_IJSA_SA_SA_EEES9_NS_10bfloat16_tESF_Li256ELb0ELb1ELb0ELb1EEENS1_30DynamicPersistentTileSchedulerILi256ELi128ELb0ELb1ELb1EEEEEEEEEvNT_6ParamsE:
        .type           _ZN7cutlass13device_kernelIN5flash11enable_sm90INS1_16FlashAttnFwdSm90INS1_25CollectiveMainloopFwdSm90ILi2EN4cute5tupleIJNS5_1CILi1EEES8_S8_EEENS6_IJNS7_ILi128EEESA_NS7_ILi192EEEEEELi128ENS_12float_e4m3_tEfNS_4arch4Sm90ELb0ELb1ELb0ELb0ELb1ELb0ELb0ELb1ELb1ELb1ELb0ELb0EEENS1_21CollectiveEpilogueFwdINS6_IJSA_SA_SA_EEES9_NS_10bfloat16_tESF_Li256ELb0ELb1ELb0ELb1EEENS1_30DynamicPersistentTileSchedulerILi256ELi128ELb0ELb1ELb1EEEEEEEEEvNT_6ParamsE,@function
        .size           _ZN7cutlass13device_kernelIN5flash11enable_sm90INS1_16FlashAttnFwdSm90INS1_25CollectiveMainloopFwdSm90ILi2EN4cute5tupleIJNS5_1CILi1EEES8_S8_EEENS6_IJNS7_ILi128EEESA_NS7_ILi192EEEEEELi128ENS_12float_e4m3_tEfNS_4arch4Sm90ELb0ELb1ELb0ELb0ELb1ELb0ELb0ELb1ELb1ELb1ELb0ELb0EEENS1_21CollectiveEpilogueFwdINS6_IJSA_SA_SA_EEES9_NS_10bfloat16_tESF_Li256ELb0ELb1ELb0ELb1EEENS1_30DynamicPersistentTileSchedulerILi256ELi128ELb0ELb1ELb1EEEEEEEEEvNT_6ParamsE,(.L_x_12 - _ZN7cutlass13device_kernelIN5flash11enable_sm90INS1_16FlashAttnFwdSm90INS1_25CollectiveMainloopFwdSm90ILi2EN4cute5tupleIJNS5_1CILi1EEES8_S8_EEENS6_IJNS7_ILi128EEESA_NS7_ILi192EEEEEELi128ENS_12float_e4m3_tEfNS_4arch4Sm90ELb0ELb1ELb0ELb0ELb1ELb0ELb0ELb1ELb1ELb1ELb0ELb0EEENS1_21CollectiveEpilogueFwdINS6_IJSA_SA_SA_EEES9_NS_10bfloat16_tESF_Li256ELb0ELb1ELb0ELb1EEENS1_30DynamicPersistentTileSchedulerILi256ELi128ELb0ELb1ELb1EEEEEEEEEvNT_6ParamsE)
        .other          _ZN7cutlass13device_kernelIN5flash11enable_sm90INS1_16FlashAttnFwdSm90INS1_25CollectiveMainloopFwdSm90ILi2EN4cute5tupleIJNS5_1CILi1EEES8_S8_EEENS6_IJNS7_ILi128EEESA_NS7_ILi192EEEEEELi128ENS_12float_e4m3_tEfNS_4arch4Sm90ELb0ELb1ELb0ELb0ELb1ELb0ELb0ELb1ELb1ELb1ELb0ELb0EEENS1_21CollectiveEpilogueFwdINS6_IJSA_SA_SA_EEES9_NS_10bfloat16_tESF_Li256ELb0ELb1ELb0ELb1EEENS1_30DynamicPersistentTileSchedulerILi256ELi128ELb0ELb1ELb1EEEEEEEEEvNT_6ParamsE,@"STO_CUDA_ENTRY STV_DEFAULT"
_ZN7cutlass13device_kernelIN5flash11enable_sm90INS1_16FlashAttnFwdSm90INS1_25CollectiveMainloopFwdSm90ILi2EN4cute5tupleIJNS5_1CILi1EEES8_S8_EEENS6_IJNS7_ILi128EEESA_NS7_ILi192EEEEEELi128ENS_12float_e4m3_tEfNS_4arch4Sm90ELb0ELb1ELb0ELb0ELb1ELb0ELb0ELb1ELb1ELb1ELb0ELb0EEENS1_21CollectiveEpilogueFwdINS6_IJSA_SA_SA_EEES9_NS_10bfloat16_tESF_Li256ELb0ELb1ELb0ELb1EEENS1_30DynamicPersistentTileSchedulerILi256ELi128ELb0ELb1ELb1EEEEEEEEEvNT_6ParamsE:
[----:B------:R-:W-:Y:S01]  /*0000*/  LDC R1, c[0x0][0x37c] ;  /* 0x0000df00ff017b82 */ /* 0x000fe20000000800 */
[----:B------:R-:W-:Y:S05]  /*0010*/  EXIT ;  /* 0x000000000000794d */ /* 0x000fea0003800000 */
.L_x_3:
        /* <DEDUP_REMOVED lines=14> */
.L_x_12:


//--------------------- .text._ZN7cutlass13device_kernelIN5flash11enable_sm90INS1_16FlashAttnFwdSm90INS1_25CollectiveMainloopFwdSm90ILi2EN4cute5tupleIJNS5_1CILi1EEES8_S8_EEENS6_IJNS7_ILi128EEESA_NS7_ILi192EEEEEELi128ENS_12float_e4m3_tEfNS_4arch4Sm90ELb0ELb1ELb0ELb1ELb1ELb0ELb0ELb1ELb1ELb1ELb0ELb0EEENS1_21CollectiveEpilogueFwdINS6_IJSA_SA_SA_EEES9_NS_10bfloat16_tESF_Li256ELb1ELb1ELb0ELb1EEENS1_36VarlenDynamicPersistentTileSchedulerILi128ELi128ELi256ELi128ELb0ELb1ELb1ELb1ELb0ELb1EEEEEEEEEvNT_6ParamsE --------------------------
	.section	.text._ZN7cutlass13device_kernelIN5flash11enable_sm90INS1_16FlashAttnFwdSm90INS1_25CollectiveMainloopFwdSm90ILi2EN4cute5tupleIJNS5_1CILi1EEES8_S8_EEENS6_IJNS7_ILi128EEESA_NS7_ILi192EEEEEELi128ENS_12float_e4m3_tEfNS_4arch4Sm90ELb0ELb1ELb0ELb1ELb1ELb0ELb0ELb1ELb1ELb1ELb0ELb0EEENS1_21CollectiveEpilogueFwdINS6_IJSA_SA_SA_EEES9_NS_10bfloat16_tESF_Li256ELb1ELb1ELb0ELb1EEENS1_36VarlenDynamicPersistentTileSchedulerILi128ELi128ELi256ELi128ELb0ELb1ELb1ELb1ELb0ELb1EEEEEEEEEvNT_6ParamsE,"ax",@progbits
	.align	128
.text._ZN7cutlass13device_kernelIN5flash11enable_sm90INS1_16FlashAttnFwdSm90INS1_25CollectiveMainloopFwdSm90ILi2EN4cute5tupleIJNS5_1CILi1EEES8_S8_EEENS6_IJNS7_ILi128EEESA_NS7_ILi192EEEEEELi128ENS_12float_e4m3_tEfNS_4arch4Sm90ELb0ELb1ELb0ELb1ELb1ELb0ELb0ELb1ELb1ELb1ELb0ELb0EEENS1_21CollectiveEpilogueFwdINS6_IJSA_SA_SA_EEES9_NS_10bfloat16_tESF_Li256ELb1ELb1ELb0ELb1EEENS1_36VarlenDynamicPersistentTileSchedulerILi128ELi128ELi256ELi128ELb0ELb1ELb1ELb1ELb0ELb1EEEEEEEEEvNT_6ParamsE:
        .type           _ZN7cutlass13device_kernelIN5flash11enable_sm90INS1_16FlashAttnFwdSm90INS1_25CollectiveMainloopFwdSm90ILi2EN4cute5tupleIJNS5_1CILi1EEES8_S8_EEENS6_IJNS7_ILi128EEESA_NS7_ILi192EEEEEELi128ENS_12float_e4m3_tEfNS_4arch4Sm90ELb0ELb1ELb0ELb1ELb1ELb0ELb0ELb1ELb1ELb1ELb0ELb0EEENS1_21CollectiveEpilogueFwdINS6_IJSA_SA_SA_EEES9_NS_10bfloat16_tESF_Li256ELb1ELb1ELb0ELb1EEENS1_36VarlenDynamicPersistentTileSchedulerILi128ELi128ELi256ELi128ELb0ELb1ELb1ELb1ELb0ELb1EEEEEEEEEvNT_6ParamsE,@function
        .size           _ZN7cutlass13device_kernelIN5flash11enable_sm90INS1_16FlashAttnFwdSm90INS1_25CollectiveMainloopFwdSm90ILi2EN4cute5tupleIJNS5_1CILi1EEES8_S8_EEENS6_IJNS7_ILi128EEESA_NS7_ILi192EEEEEELi128ENS_12float_e4m3_tEfNS_4arch4Sm90ELb0ELb1ELb0ELb1ELb1ELb0ELb0ELb1ELb1ELb1ELb0ELb0EEENS1_21CollectiveEpilogueFwdINS6_IJSA_SA_SA_EEES9_NS_10bfloat16_tESF_Li256ELb1ELb1ELb0ELb1EEENS1_36VarlenDynamicPersistentTileSchedulerILi128ELi128ELi256ELi128ELb0ELb1ELb1ELb1ELb0ELb1EEEEEEEEEvNT_6ParamsE,(.L_x_13 - _ZN7cutlass13device_kernelIN5flash11enable_sm90INS1_16FlashAttnFwdSm90INS1_25CollectiveMainloopFwdSm90ILi2EN4cute5tupleIJNS5_1CILi1EEES8_S8_EEENS6_IJNS7_ILi128EEESA_NS7_ILi192EEEEEELi128ENS_12float_e4m3_tEfNS_4arch4Sm90ELb0ELb1ELb0ELb1ELb1ELb0ELb0ELb1ELb1ELb1ELb0ELb0EEENS1_21CollectiveEpilogueFwdINS6_IJSA_SA_SA_EEES9_NS_10bfloat16_tESF_Li256ELb1ELb1ELb0ELb1EEENS1_36VarlenDynamicPersistentTileSchedulerILi128ELi128ELi256ELi128ELb0ELb1ELb1ELb1ELb0ELb1EEEEEEEEEvNT_6ParamsE)
        .other          _ZN7cutlass13device_kernelIN5flash11enable_sm90INS1_16FlashAttnFwdSm90INS1_25CollectiveMainloopFwdSm90ILi2EN4cute5tupleIJNS5_1CILi1EEES8_S8_EEENS6_IJNS7_ILi128EEESA_NS7_ILi192EEEEEELi128ENS_12float_e4m3_tEfNS_4arch4Sm90ELb0ELb1ELb0ELb1ELb1ELb0ELb0ELb1ELb1ELb1ELb0ELb0EEENS1_21CollectiveEpilogueFwdINS6_IJSA_SA_SA_EEES9_NS_10bfloat16_tESF_Li256ELb1ELb1ELb0ELb1EEENS1_36VarlenDynamicPersistentTileSchedulerILi128ELi128ELi256ELi128ELb0ELb1ELb1ELb1ELb0ELb1EEEEEEEEEvNT_6ParamsE,@"STO_CUDA_ENTRY STV_DEFAULT"
_ZN7cutlass13device_kernelIN5flash11enable_sm90INS1_16FlashAttnFwdSm90INS1_25CollectiveMainloopFwdSm90ILi2EN4cute5tupleIJNS5_1CILi1EEES8_S8_EEENS6_IJNS7_ILi128EEESA_NS7_ILi192EEEEEELi128ENS_12float_e4m3_tEfNS_4arch4Sm90ELb0ELb1ELb0ELb1ELb1ELb0ELb0ELb1ELb1ELb1ELb0ELb0EEENS1_21CollectiveEpilogueFwdINS6_IJSA_SA_SA_EEES9_NS_10bfloat16_tESF_Li256ELb1ELb1ELb0ELb1EEENS1_36VarlenDynamicPersistentTileSchedulerILi128ELi128ELi256ELi128ELb0ELb1ELb1ELb1ELb0ELb1EEEEEEEEEvNT_6ParamsE:
[----:B------:R-:W-:Y:S01]  /*0000*/  LDC R1, c[0x0][0x37c] ;  /* 0x0000df00ff017b82 */ /* 0x000fe20000000800 */
[----:B------:R-:W-:Y:S05]  /*0010*/  EXIT ;  /* 0x000000000000794d */ /* 0x000fea0003800000 */
.L_x_4:
        /* <DEDUP_REMOVED lines=14> */
.L_x_13:


//--------------------- .text._ZN7cutlass13device_kernelIN5flash11enable_sm90INS1_16FlashAttnFwdSm90INS1_25CollectiveMainloopFwdSm90ILi2EN4cute5tupleIJNS5_1CILi1EEES8_S8_EEENS6_IJNS7_ILi128EEESA_NS7_ILi192EEEEEELi128ENS_12float_e4m3_tEfNS_4arch4Sm90ELb0ELb1ELb0ELb1ELb1ELb1ELb0ELb1ELb1ELb1ELb0ELb0EEENS1_21CollectiveEpilogueFwdINS6_IJSA_SA_SA_EEES9_NS_10bfloat16_tESF_Li256ELb1ELb1ELb0ELb1EEENS1_36VarlenDynamicPersistentTileSchedulerILi128ELi128ELi256ELi128ELb0ELb1ELb1ELb1ELb0ELb1EEEEEEEEEvNT_6ParamsE --------------------------
	.section	.text._ZN7cutlass13device_kernelIN5flash11enable_sm90INS1_16FlashAttnFwdSm90INS1_25CollectiveMainloopFwdSm90ILi2EN4cute5tupleIJNS5_1CILi1EEES8_S8_EEENS6_IJNS7_ILi128EEESA_NS7_ILi192EEEEEELi128ENS_12float_e4m3_tEfNS_4arch4Sm90ELb0ELb1ELb0ELb1ELb1ELb1ELb0ELb1ELb1ELb1ELb0ELb0EEENS1_21CollectiveEpilogueFwdINS6_IJSA_SA_SA_EEES9_NS_10bfloat16_tESF_Li256ELb1ELb1ELb0ELb1EEENS1_36VarlenDynamicPersistentTileSchedulerILi128ELi128ELi256ELi128ELb0ELb1ELb1ELb1ELb0ELb1EEEEEEEEEvNT_6ParamsE,"ax",@progbits
	.align	128
.text._ZN7cutlass13device_kernelIN5flash11enable_sm90INS1_16FlashAttnFwdSm90INS1_25CollectiveMainloopFwdSm90ILi2EN4cute5tupleIJNS5_1CILi1EEES8_S8_EEENS6_IJNS7_ILi128EEESA_NS7_ILi192EEEEEELi128ENS_12float_e4m3_tEfNS_4arch4Sm90ELb0ELb1ELb0ELb1ELb1ELb1ELb0ELb1ELb1ELb1ELb0ELb0EEENS1_21CollectiveEpilogueFwdINS6_IJSA_SA_SA_EEES9_NS_10bfloat16_tESF_Li256ELb1ELb1ELb0ELb1EEENS1_36VarlenDynamicPersistentTileSchedulerILi128ELi128ELi256ELi128ELb0ELb1ELb1ELb1ELb0ELb1EEEEEEEEEvNT_6ParamsE:
        .type           _ZN7cutlass13device_kernelIN5flash11enable_sm90INS1_16FlashAttnFwdSm90INS1_25CollectiveMainloopFwdSm90ILi2EN4cute5tupleIJNS5_1CILi1EEES8_S8_EEENS6_IJNS7_ILi128EEESA_NS7_ILi192EEEEEELi128ENS_12float_e4m3_tEfNS_4arch4Sm90ELb0ELb1ELb0ELb1ELb1ELb1ELb0ELb1ELb1ELb1ELb0ELb0EEENS1_21CollectiveEpilogueFwdINS6_IJSA_SA_SA_EEES9_NS_10bfloat16_tESF_Li256ELb1ELb1ELb0ELb1EEENS1_36VarlenDynamicPersistentTileSchedulerILi128ELi128ELi256ELi128ELb0ELb1ELb1ELb1ELb0ELb1EEEEEEEEEvNT_6ParamsE,@function
        .size           _ZN7cutlass13device_kernelIN5flash11enable_sm90INS1_16FlashAttnFwdSm90INS1_25CollectiveMainloopFwdSm90ILi2EN4cute5tupleIJNS5_1CILi1EEES8_S8_EEENS6_IJNS7_ILi128EEESA_NS7_ILi192EEEEEELi128ENS_12float_e4m3_tEfNS_4arch4Sm90ELb0ELb1ELb0ELb1ELb1ELb1ELb0ELb1ELb1ELb1ELb0ELb0EEENS1_21CollectiveEpilogueFwdINS6_IJSA_SA_SA_EEES9_NS_10bfloat16_tESF_Li256ELb1ELb1ELb0ELb1EEENS1_36VarlenDynamicPersistentTileSchedulerILi128ELi128ELi256ELi128ELb0ELb1ELb1ELb1ELb0ELb1EEEEEEEEEvNT_6ParamsE,(.L_x_14 - _ZN7cutlass13device_kernelIN5flash11enable_sm90INS1_16FlashAttnFwdSm90INS1_25CollectiveMainloopFwdSm90ILi2EN4cute5tupleIJNS5_1CILi1EEES8_S8_EEENS6_IJNS7_ILi128EEESA_NS7_ILi192EEEEEELi128ENS_12float_e4m3_tEfNS_4arch4Sm90ELb0ELb1ELb0ELb1ELb1ELb1ELb0ELb1ELb1ELb1ELb0ELb0EEENS1_21CollectiveEpilogueFwdINS6_IJSA_SA_SA_EEES9_NS_10bfloat16_tESF_Li256ELb1ELb1ELb0ELb1EEENS1_36VarlenDynamicPersistentTileSchedulerILi128ELi128ELi256ELi128ELb0ELb1ELb1ELb1ELb0ELb1EEEEEEEEEvNT_6ParamsE)
        .other          _ZN7cutlass13device_kernelIN5flash11enable_sm90INS1_16FlashAttnFwdSm90INS1_25CollectiveMainloopFwdSm90ILi2EN4cute5tupleIJNS5_1CILi1EEES8_S8_EEENS6_IJNS7_ILi128EEESA_NS7_ILi192EEEEEELi128ENS_12float_e4m3_tEfNS_4arch4Sm90ELb0ELb1ELb0ELb1ELb1ELb1ELb0ELb1ELb1ELb1ELb0ELb0EEENS1_21CollectiveEpilogueFwdINS6_IJSA_SA_SA_EEES9_NS_10bfloat16_tESF_Li256ELb1ELb1ELb0ELb1EEENS1_36VarlenDynamicPersistentTileSchedulerILi128ELi128ELi256ELi128ELb0ELb1ELb1ELb1ELb0ELb1EEEEEEEEEvNT_6ParamsE,@"STO_CUDA_ENTRY STV_DEFAULT"
_ZN7cutlass13device_kernelIN5flash11enable_sm90INS1_16FlashAttnFwdSm90INS1_25CollectiveMainloopFwdSm90ILi2EN4cute5tupleIJNS5_1CILi1EEES8_S8_EEENS6_IJNS7_ILi128EEESA_NS7_ILi192EEEEEELi128ENS_12float_e4m3_tEfNS_4arch4Sm90ELb0ELb1ELb0ELb1ELb1ELb1ELb0ELb1ELb1ELb1ELb0ELb0EEENS1_21CollectiveEpilogueFwdINS6_IJSA_SA_SA_EEES9_NS_10bfloat16_tESF_Li256ELb1ELb1ELb0ELb1EEENS1_36VarlenDynamicPersistentTileSchedulerILi128ELi128ELi256ELi128ELb0ELb1ELb1ELb1ELb0ELb1EEEEEEEEEvNT_6ParamsE:
[----:B------:R-:W-:Y:S01]  /*0000*/  LDC R1, c[0x0][0x37c] ;  /* 0x0000df00ff017b82 */ /* 0x000fe20000000800 */
[----:B------:R-:W-:Y:S05]  /*0010*/  EXIT ;  /* 0x000000000000794d */ /* 0x000fea0003800000 */
.L_x_5:
        /* <DEDUP_REMOVED lines=14> */
.L_x_14:


//--------------------- .text._ZN7cutlass13device_kernelIN5flash11enable_sm90INS1_16FlashAttnFwdSm90INS1_25CollectiveMainloopFwdSm90ILi2EN4cute5tupleIJNS5_1CILi1EEES8_S8_EEENS6_IJNS7_ILi128EEENS7_ILi160EEENS7_ILi192EEEEEELi128ENS_12float_e4m3_tEfNS_4arch4Sm90ELb1ELb0ELb0ELb0ELb1ELb0ELb0ELb1ELb1ELb1ELb0ELb0EEENS1_21CollectiveEpilogueFwdINS6_IJSA_SA_SB_EEES9_NS_10bfloat16_tESG_Li256ELb0ELb1ELb0ELb1EEENS1_30DynamicPersistentTileSchedulerILi256ELi128ELb0ELb1ELb1EEEEEEEEEvNT_6ParamsE --------------------------
	.section	.text._ZN7cutlass13device_kernelIN5flash11enable_sm90INS1_16FlashAttnFwdSm90INS1_25CollectiveMainloopFwdSm90ILi2EN4cute5tupleIJNS5_1CILi1EEES8_S8_EEENS6_IJNS7_ILi128EEENS7_ILi160EEENS7_ILi192EEEEEELi128ENS_12float_e4m3_tEfNS_4arch4Sm90ELb1ELb0ELb0ELb0ELb1ELb0ELb0ELb1ELb1ELb1ELb0ELb0EEENS1_21CollectiveEpilogueFwdINS6_IJSA_SA_SB_EEES9_NS_10bfloat16_tESG_Li256ELb0ELb1ELb0ELb1EEENS1_30DynamicPersistentTileSchedulerILi256ELi128ELb0ELb1ELb1EEEEEEEEEvNT_6ParamsE,"ax",@progbits
	.align	128
.text._ZN7cutlass13device_kernelIN5flash11enable_sm90INS1_16FlashAttnFwdSm90INS1_25CollectiveMainloopFwdSm90ILi2EN4cute5tupleIJNS5_1CILi1EEES8_S8_EEENS6_IJNS7_ILi128EEENS7_ILi160EEENS7_ILi192EEEEEELi128ENS_12float_e4m3_tEfNS_4arch4Sm90ELb1ELb0ELb0ELb0ELb1ELb0ELb0ELb1ELb1ELb1ELb0ELb0EEENS1_21CollectiveEpilogueFwdINS6_IJSA_SA_SB_EEES9_NS_10bfloat16_tESG_Li256ELb0ELb1ELb0ELb1EEENS1_30DynamicPersistentTileSchedulerILi256ELi128ELb0ELb1ELb1EEEEEEEEEvNT_6ParamsE:
        .type           _ZN7cutlass13device_kernelIN5flash11enable_sm90INS1_16FlashAttnFwdSm90INS1_25CollectiveMainloopFwdSm90ILi2EN4cute5tupleIJNS5_1CILi1EEES8_S8_EEENS6_IJNS7_ILi128EEENS7_ILi160EEENS7_ILi192EEEEEELi128ENS_12float_e4m3_tEfNS_4arch4Sm90ELb1ELb0ELb0ELb0ELb1ELb0ELb0ELb1ELb1ELb1ELb0ELb0EEENS1_21CollectiveEpilogueFwdINS6_IJSA_SA_SB_EEES9_NS_10bfloat16_tESG_Li256ELb0ELb1ELb0ELb1EEENS1_30DynamicPersistentTileSchedulerILi256ELi128ELb0ELb1ELb1EEEEEEEEEvNT_6ParamsE,@function
        .size           _ZN7cutlass13device_kernelIN5flash11enable_sm90INS1_16FlashAttnFwdSm90INS1_25CollectiveMainloopFwdSm90ILi2EN4cute5tupleIJNS5_1CILi1EEES8_S8_EEENS6_IJNS7_ILi128EEENS7_ILi160EEENS7_ILi192EEEEEELi128ENS_12float_e4m3_tEfNS_4arch4Sm90ELb1ELb0ELb0ELb0ELb1ELb0ELb0ELb1ELb1ELb1ELb0ELb0EEENS1_21CollectiveEpilogueFwdINS6_IJSA_SA_SB_EEES9_NS_10bfloat16_tESG_Li256ELb0ELb1ELb0ELb1EEENS1_30DynamicPersistentTileSchedulerILi256ELi128ELb0ELb1ELb1EEEEEEEEEvNT_6ParamsE,(.L_x_15 - _ZN7cutlass13device_kernelIN5flash11enable_sm90INS1_16FlashAttnFwdSm90INS1_25CollectiveMainloopFwdSm90ILi2EN4cute5tupleIJNS5_1CILi1EEES8_S8_EEENS6_IJNS7_ILi128EEENS7_ILi160EEENS7_ILi192EEEEEELi128ENS_12float_e4m3_tEfNS_4arch4Sm90ELb1ELb0ELb0ELb0ELb1ELb0ELb0ELb1ELb1ELb1ELb0ELb0EEENS1_21CollectiveEpilogueFwdINS6_IJSA_SA_SB_EEES9_NS_10bfloat16_tESG_Li256ELb0ELb1ELb0ELb1EEENS1_30DynamicPersistentTileSchedulerILi256ELi128ELb0ELb1ELb1EEEEEEEEEvNT_6ParamsE)
        .other          _ZN7cutlass13device_kernelIN5flash11enable_sm90INS1_16FlashAttnFwdSm90INS1_25CollectiveMainloopFwdSm90ILi2EN4cute5tupleIJNS5_1CILi1EEES8_S8_EEENS6_IJNS7_ILi128EEENS7_ILi160EEENS7_ILi192EEEEEELi128ENS_12float_e4m3_tEfNS_4arch4Sm90ELb1ELb0ELb0ELb0ELb1ELb0ELb0ELb1ELb1ELb1ELb0ELb0EEENS1_21CollectiveEpilogueFwdINS6_IJSA_SA_SB_EEES9_NS_10bfloat16_tESG_Li256ELb0ELb1ELb0ELb1EEENS1_30DynamicPersistentTileSchedulerILi256ELi128ELb0ELb1ELb1EEEEEEEEEvNT_6ParamsE,@"STO_CUDA_ENTRY STV_DEFAULT"
_ZN7cutlass13device_kernelIN5flash11enable_sm90INS1_16FlashAttnFwdSm90INS1_25CollectiveMainloopFwdSm90ILi2EN4cute5tupleIJNS5_1CILi1EEES8_S8_EEENS6_IJNS7_ILi128EEENS7_ILi160EEENS7_ILi192EEEEEELi128ENS_12float_e4m3_tEfNS_4arch4Sm90ELb1ELb0ELb0ELb0ELb1ELb0ELb0ELb1ELb1ELb1ELb0ELb0EEENS1_21CollectiveEpilogueFwdINS6_IJSA_SA_SB_EEES9_NS_10bfloat16_tESG_Li256ELb0ELb1ELb0ELb1EEENS1_30DynamicPersistentTileSchedulerILi256ELi128ELb0ELb1ELb1EEEEEEEEEvNT_6ParamsE:
[----:B------:R-:W-:Y:S01]  /*0000*/  LDC R1, c[0x0][0x37c] ;  /* 0x0000df00ff017b82 */ /* 0x000fe20000000800 */
[----:B------:R-:W-:Y:S05]  /*0010*/  EXIT ;  /* 0x000000000000794d */ /* 0x000fea0003800000 */
.L_x_6:
        /* <DEDUP_REMOVED lines=14> */
.L_x_15:


//--------------------- .text._ZN7cutlass13device_kernelIN5flash11enable_sm90INS1_16FlashAttnFwdSm90INS1_25CollectiveMainloopFwdSm90ILi2EN4cute5tupleIJNS5_1CILi1EEES8_S8_EEENS6_IJNS7_ILi128EEENS7_ILi160EEENS7_ILi192EEEEEELi128ENS_12float_e4m3_tEfNS_4arch4Sm90ELb1ELb0ELb0ELb1ELb1ELb0ELb0ELb1ELb1ELb1ELb0ELb0EEENS1_21CollectiveEpilogueFwdINS6_IJSA_SA_SB_EEES9_NS_10bfloat16_tESG_Li256ELb1ELb1ELb0ELb1EEENS1_36VarlenDynamicPersistentTileSchedulerILi128ELi160ELi256ELi128ELb0ELb1ELb1ELb1ELb1ELb1EEEEEEEEEvNT_6ParamsE --------------------------
	.section	.text._ZN7cutlass13device_kernelIN5flash11enable_sm90INS1_16FlashAttnFwdSm90INS1_25CollectiveMainloopFwdSm90ILi2EN4cute5tupleIJNS5_1CILi1EEES8_S8_EEENS6_IJNS7_ILi128EEENS7_ILi160EEENS7_ILi192EEEEEELi128ENS_12float_e4m3_tEfNS_4arch4Sm90ELb1ELb0ELb0ELb1ELb1ELb0ELb0ELb1ELb1ELb1ELb0ELb0EEENS1_21CollectiveEpilogueFwdINS6_IJSA_SA_SB_EEES9_NS_10bfloat16_tESG_Li256ELb1ELb1ELb0ELb1EEENS1_36VarlenDynamicPersistentTileSchedulerILi128ELi160ELi256ELi128ELb0ELb1ELb1ELb1ELb1ELb1EEEEEEEEEvNT_6ParamsE,"ax",@progbits
	.align	128
.text._ZN7cutlass13device_kernelIN5flash11enable_sm90INS1_16FlashAttnFwdSm90INS1_25CollectiveMainloopFwdSm90ILi2EN4cute5tupleIJNS5_1CILi1EEES8_S8_EEENS6_IJNS7_ILi128EEENS7_ILi160EEENS7_ILi192EEEEEELi128ENS_12float_e4m3_tEfNS_4arch4Sm90ELb1ELb0ELb0ELb1ELb1ELb0ELb0ELb1ELb1ELb1ELb0ELb0EEENS1_21CollectiveEpilogueFwdINS6_IJSA_SA_SB_EEES9_NS_10bfloat16_tESG_Li256ELb1ELb1ELb0ELb1EEENS1_36VarlenDynamicPersistentTileSchedulerILi128ELi160ELi256ELi128ELb0ELb1ELb1ELb1ELb1ELb1EEEEEEEEEvNT_6ParamsE:
        .type           _ZN7cutlass13device_kernelIN5flash11enable_sm90INS1_16FlashAttnFwdSm90INS1_25CollectiveMainloopFwdSm90ILi2EN4cute5tupleIJNS5_1CILi1EEES8_S8_EEENS6_IJNS7_ILi128EEENS7_ILi160EEENS7_ILi192EEEEEELi128ENS_12float_e4m3_tEfNS_4arch4Sm90ELb1ELb0ELb0ELb1ELb1ELb0ELb0ELb1ELb1ELb1ELb0ELb0EEENS1_21CollectiveEpilogueFwdINS6_IJSA_SA_SB_EEES9_NS_10bfloat16_tESG_Li256ELb1ELb1ELb0ELb1EEENS1_36VarlenDynamicPersistentTileSchedulerILi128ELi160ELi256ELi128ELb0ELb1ELb1ELb1ELb1ELb1EEEEEEEEEvNT_6ParamsE,@function
        .size           _ZN7cutlass13device_kernelIN5flash11enable_sm90INS1_16FlashAttnFwdSm90INS1_25CollectiveMainloopFwdSm90ILi2EN4cute5tupleIJNS5_1CILi1EEES8_S8_EEENS6_IJNS7_ILi128EEENS7_ILi160EEENS7_ILi192EEEEEELi128ENS_12float_e4m3_tEfNS_4arch4Sm90ELb1ELb0ELb0ELb1ELb1ELb0ELb0ELb1ELb1ELb1ELb0ELb0EEENS1_21CollectiveEpilogueFwdINS6_IJSA_SA_SB_EEES9_NS_10bfloat16_tESG_Li256ELb1ELb1ELb0ELb1EEENS1_36VarlenDynamicPersistentTileSchedulerILi128ELi160ELi256ELi128ELb0ELb1ELb1ELb1ELb1ELb1EEEEEEEEEvNT_6ParamsE,(.L_x_16 - _ZN7cutlass13device_kernelIN5flash11enable_sm90INS1_16FlashAttnFwdSm90INS1_25CollectiveMainloopFwdSm90ILi2EN4cute5tupleIJNS5_1CILi1EEES8_S8_EEENS6_IJNS7_ILi128EEENS7_ILi160EEENS7_ILi192EEEEEELi128ENS_12float_e4m3_tEfNS_4arch4Sm90ELb1ELb0ELb0ELb1ELb1ELb0ELb0ELb1ELb1ELb1ELb0ELb0EEENS1_21CollectiveEpilogueFwdINS6_IJSA_SA_SB_EEES9_NS_10bfloat16_tESG_Li256ELb1ELb1ELb0ELb1EEENS1_36VarlenDynamicPersistentTileSchedulerILi128ELi160ELi256ELi128ELb0ELb1ELb1ELb1ELb1ELb1EEEEEEEEEvNT_6ParamsE)
        .other          _ZN7cutlass13device_kernelIN5flash11enable_sm90INS1_16FlashAttnFwdSm90INS1_25CollectiveMainloopFwdSm90ILi2EN4cute5tupleIJNS5_1CILi1EEES8_S8_EEENS6_IJNS7_ILi128EEENS7_ILi160EEENS7_ILi192EEEEEELi128ENS_12float_e4m3_tEfNS_4arch4Sm90ELb1ELb0ELb0ELb1ELb1ELb0ELb0ELb1ELb1ELb1ELb0ELb0EEENS1_21CollectiveEpilogueFwdINS6_IJSA_SA_SB_EEES9_NS_10bfloat16_tESG_Li256ELb1ELb1ELb0ELb1EEENS1_36VarlenDynamicPersistentTileSchedulerILi128ELi160ELi256ELi128ELb0ELb1ELb1ELb1ELb1ELb1EEEEEEEEEvNT_6ParamsE,@"STO_CUDA_ENTRY STV_DEFAULT"
_ZN7cutlass13device_kernelIN5flash11enable_sm90INS1_16FlashAttnFwdSm90INS1_25CollectiveMainloopFwdSm90ILi2EN4cute5tupleIJNS5_1CILi1EEES8_S8_EEENS6_IJNS7_ILi128EEENS7_ILi160EEENS7_ILi192EEEEEELi128ENS_12float_e4m3_tEfNS_4arch4Sm90ELb1ELb0ELb0ELb1ELb1ELb0ELb0ELb1ELb1ELb1ELb0ELb0EEENS1_21CollectiveEpilogueFwdINS6_IJSA_SA_SB_EEES9_NS_10bfloat16_tESG_Li256ELb1ELb1ELb0ELb1EEENS1_36VarlenDynamicPersistentTileSchedulerILi128ELi160ELi256ELi128ELb0ELb1ELb1ELb1ELb1ELb1EEEEEEEEEvNT_6ParamsE:
[----:B------:R-:W-:Y:S01]  /*0000*/  LDC R1, c[0x0][0x37c] ;  /* 0x0000df00ff017b82 */ /* 0x000fe20000000800 */
[----:B------:R-:W-:Y:S05]  /*0010*/  EXIT ;  /* 0x000000000000794d */ /* 0x000fea0003800000 */
.L_x_7:
        /* <DEDUP_REMOVED lines=14> */
.L_x_16:


//--------------------- .text._ZN7cutlass13device_kernelIN5flash11enable_sm90INS1_16FlashAttnFwdSm90INS1_25CollectiveMainloopFwdSm90ILi2EN4cute5tupleIJNS5_1CILi1EEES8_S8_EEENS6_IJNS7_ILi128EEENS7_ILi160EEENS7_ILi192EEEEEELi128ENS_12float_e4m3_tEfNS_4arch4Sm90ELb1ELb0ELb0ELb1ELb1ELb1ELb0ELb1ELb1ELb1ELb0ELb0EEENS1_21CollectiveEpilogueFwdINS6_IJSA_SA_SB_EEES9_NS_10bfloat16_tESG_Li256ELb1ELb1ELb0ELb1EEENS1_36VarlenDynamicPersistentTileSchedulerILi128ELi160ELi256ELi128ELb0ELb1ELb1ELb1ELb1ELb1EEEEEEEEEvNT_6ParamsE --------------------------
	.section	.text._ZN7cutlass13device_kernelIN5flash11enable_sm90INS1_16FlashAttnFwdSm90INS1_25CollectiveMainloopFwdSm90ILi2EN4cute5tupleIJNS5_1CILi1EEES8_S8_EEENS6_IJNS7_ILi128EEENS7_ILi160EEENS7_ILi192EEEEEELi128ENS_12float_e4m3_tEfNS_4arch4Sm90ELb1ELb0ELb0ELb1ELb1ELb1ELb0ELb1ELb1ELb1ELb0ELb0EEENS1_21CollectiveEpilogueFwdINS6_IJSA_SA_SB_EEES9_NS_10bfloat16_tESG_Li256ELb1ELb1ELb0ELb1EEENS1_36VarlenDynamicPersistentTileSchedulerILi128ELi160ELi256ELi128ELb0ELb1ELb1ELb1ELb1ELb1EEEEEEEEEvNT_6ParamsE,"ax",@progbits
	.align	128
.text._ZN7cutlass13device_kernelIN5flash11enable_sm90INS1_16FlashAttnFwdSm90INS1_25CollectiveMainloopFwdSm90ILi2EN4cute5tupleIJNS5_1CILi1EEES8_S8_EEENS6_IJNS7_ILi128EEENS7_ILi160EEENS7_ILi192EEEEEELi128ENS_12float_e4m3_tEfNS_4arch4Sm90ELb1ELb0ELb0ELb1ELb1ELb1ELb0ELb1ELb1ELb1ELb0ELb0EEENS1_21CollectiveEpilogueFwdINS6_IJSA_SA_SB_EEES9_NS_10bfloat16_tESG_Li256ELb1ELb1ELb0ELb1EEENS1_36VarlenDynamicPersistentTileSchedulerILi128ELi160ELi256ELi128ELb0ELb1ELb1ELb1ELb1ELb1EEEEEEEEEvNT_6ParamsE:
        .type           _ZN7cutlass13device_kernelIN5flash11enable_sm90INS1_16FlashAttnFwdSm90INS1_25CollectiveMainloopFwdSm90ILi2EN4cute5tupleIJNS5_1CILi1EEES8_S8_EEENS6_IJNS7_ILi128EEENS7_ILi160EEENS7_ILi192EEEEEELi128ENS_12float_e4m3_tEfNS_4arch4Sm90ELb1ELb0ELb0ELb1ELb1ELb1ELb0ELb1ELb1ELb1ELb0ELb0EEENS1_21CollectiveEpilogueFwdINS6_IJSA_SA_SB_EEES9_NS_10bfloat16_tESG_Li256ELb1ELb1ELb0ELb1EEENS1_36VarlenDynamicPersistentTileSchedulerILi128ELi160ELi256ELi128ELb0ELb1ELb1ELb1ELb1ELb1EEEEEEEEEvNT_6ParamsE,@function
        .size           _ZN7cutlass13device_kernelIN5flash11enable_sm90INS1_16FlashAttnFwdSm90INS1_25CollectiveMainloopFwdSm90ILi2EN4cute5tupleIJNS5_1CILi1EEES8_S8_EEENS6_IJNS7_ILi128EEENS7_ILi160EEENS7_ILi192EEEEEELi128ENS_12float_e4m3_tEfNS_4arch4Sm90ELb1ELb0ELb0ELb1ELb1ELb1ELb0ELb1ELb1ELb1ELb0ELb0EEENS1_21CollectiveEpilogueFwdINS6_IJSA_SA_SB_EEES9_NS_10bfloat16_tESG_Li256ELb1ELb1ELb0ELb1EEENS1_36VarlenDynamicPersistentTileSchedulerILi128ELi160ELi256ELi128ELb0ELb1ELb1ELb1ELb1ELb1EEEEEEEEEvNT_6ParamsE,(.L_x_17 - _ZN7cutlass13device_kernelIN5flash11enable_sm90INS1_16FlashAttnFwdSm90INS1_25CollectiveMainloopFwdSm90ILi2EN4cute5tupleIJNS5_1CILi1EEES8_S8_EEENS6_IJNS7_ILi128EEENS7_ILi160EEENS7_ILi192EEEEEELi128ENS_12float_e4m3_tEfNS_4arch4Sm90ELb1ELb0ELb0ELb1ELb1ELb1ELb0ELb1ELb1ELb1ELb0ELb0EEENS1_21CollectiveEpilogueFwdINS6_IJSA_SA_SB_EEES9_NS_10bfloat16_tESG_Li256ELb1ELb1ELb0ELb1EEENS1_36VarlenDynamicPersistentTileSchedulerILi128ELi160ELi256ELi128ELb0ELb1ELb1ELb1ELb1ELb1EEEEEEEEEvNT_6ParamsE)
        .other          _ZN7cutlass13device_kernelIN5flash11enable_sm90INS1_16FlashAttnFwdSm90INS1_25CollectiveMainloopFwdSm90ILi2EN4cute5tupleIJNS5_1CILi1EEES8_S8_EEENS6_IJNS7_ILi128EEENS7_ILi160EEENS7_ILi192EEEEEELi128ENS_12float_e4m3_tEfNS_4arch4Sm90ELb1ELb0ELb0ELb1ELb1ELb1ELb0ELb1ELb1ELb1ELb0ELb0EEENS1_21CollectiveEpilogueFwdINS6_IJSA_SA_SB_EEES9_NS_10bfloat16_tESG_Li256ELb1ELb1ELb0ELb1EEENS1_36VarlenDynamicPersistentTileSchedulerILi128ELi160ELi256ELi128ELb0ELb1ELb1ELb1ELb1ELb1EEEEEEEEEvNT_6ParamsE,@"STO_CUDA_ENTRY STV_DEFAULT"
_ZN7cutlass13device_kernelIN5flash11enable_sm90INS1_16FlashAttnFwdSm90INS1_25CollectiveMainloopFwdSm90ILi2EN4cute5tupleIJNS5_1CILi1EEES8_S8_EEENS6_IJNS7_ILi128EEENS7_ILi160EEENS7_ILi192EEEEEELi128ENS_12float_e4m3_tEfNS_4arch4Sm90ELb1ELb0ELb0ELb1ELb1ELb1ELb0ELb1ELb1ELb1ELb0ELb0EEENS1_21CollectiveEpilogueFwdINS6_IJSA_SA_SB_EEES9_NS_10bfloat16_tESG_Li256ELb1ELb1ELb0ELb1EEENS1_36VarlenDynamicPersistentTileSchedulerILi128ELi160ELi256ELi128ELb0ELb1ELb1ELb1ELb1ELb1EEEEEEEEEvNT_6ParamsE:
[----:B------:R-:W-:Y:S01]  /*0000*/  LDC R1, c[0x0][0x37c] ;  /* 0x0000df00ff017b82 */ /* 0x000fe20000000800 */
[----:B------:R-:W-:Y:S05]  /*0010*/  EXIT ;  /* 0x000000000000794d */ /* 0x000fea0003800000 */
.L_x_8:
        /* <DEDUP_REMOVED lines=14> */
.L_x_17:


//--------------------- .nv.shared.reserved.0     --------------------------
	.section	.nv.shared.reserved.0,"aw",@nobits
	.weak		__nv_reservedSMEM_offset_0_alias
	.size		__nv_reservedSMEM_offset_0_alias, 0, 64
	.other		__nv_reservedSMEM_offset_0_alias,@"STO_CUDA_RESERVED_SHARED STV_DEFAULT"
__nv_reservedSMEM_offset_0_alias:
	.zero		0
	.zero		64


//--------------------- .nv.global                --------------------------
	.section	.nv.global,"aw",@nobits
.nv.global:
	.type		_ZN73_INTERNAL_0d5b7bf9_37_flash_fwd_hdimdiff_e4m3_paged_sm90_cu_ceb34e2a_38044cute1_E,@object
	.size		_ZN73_INTERNAL_0d5b7bf9_37_flash_fwd_hdimdiff_e4m3_paged_sm90_cu_ceb34e2a_38044cute1_E,(_ZN73_INTERNAL_0d5b7bf9_37_flash_fwd_hdimdiff_e4m3_paged_sm90_cu_ceb34e2a_38044cuda3std3__45__cpo6cbeginE - _ZN73_INTERNAL_0d5b7bf9_37_flash_fwd_hdimdiff_e4m3_paged_sm90_cu_ceb34e2a_38044cute1_E)
_ZN73_INTERNAL_0d5b7bf9_37_flash_fwd_hdimdiff_e4m3_paged_sm90_cu_ceb34e2a_38044cute1_E:
	.zero		1
	.type		_ZN73_INTERNAL_0d5b7bf9_37_flash_fwd_hdimdiff_e4m3_paged_sm90_cu_ceb34e2a_38044cuda3std3__45__cpo6cbeginE,@object
	.size		_ZN73_INTERNAL_0d5b7bf9_37_flash_fwd_hdimdiff_e4m3_paged_sm90_cu_ceb34e2a_38044cuda3std3__45__cpo6cbeginE,(_ZN73_INTERNAL_0d5b7bf9_37_flash_fwd_hdimdiff_e4m3_paged_sm90_cu_ceb34e2a_38044cuda3std3__48in_placeE - _ZN73_INTERNAL_0d5b7bf9_37_flash_fwd_hdimdiff_e4m3_paged_sm90_cu_ceb34e2a_38044cuda3std3__45__cpo6cbeginE)
_ZN73_INTERNAL_0d5b7bf9_37_flash_fwd_hdimdiff_e4m3_paged_sm90_cu_ceb34e2a_38044cuda3std3__45__cpo6cbeginE:
	.zero		1
	.type		_ZN73_INTERNAL_0d5b7bf9_37_flash_fwd_hdimdiff_e4m3_paged_sm90_cu_ceb34e2a_38044cuda3std3__48in_placeE,@object
	.size		_ZN73_INTERNAL_0d5b7bf9_37_flash_fwd_hdimdiff_e4m3_paged_sm90_cu_ceb34e2a_38044cuda3std3__48in_placeE,(_ZN73_INTERNAL_0d5b7bf9_37_flash_fwd_hdimdiff_e4m3_paged_sm90_cu_ceb34e2a_38044cuda3std6ranges3__45__cpo9iter_moveE - _ZN73_INTERNAL_0d5b7bf9_37_flash_fwd_hdimdiff_e4m3_paged_sm90_cu_ceb34e2a_38044cuda3std3__48in_placeE)
_ZN73_INTERNAL_0d5b7bf9_37_flash_fwd_hdimdiff_e4m3_paged_sm90_cu_ceb34e2a_38044cuda3std3__48in_placeE:
	.zero		1
	.type		_ZN73_INTERNAL_0d5b7bf9_37_flash_fwd_hdimdiff_e4m3_paged_sm90_cu_ceb34e2a_38044cuda3std6ranges3__45__cpo9iter_moveE,@object
	.size		_ZN73_INTERNAL_0d5b7bf9_37_flash_fwd_hdimdiff_e4m3_paged_sm90_cu_ceb34e2a_38044cuda3std6ranges3__45__cpo9iter_moveE,(_ZN73_INTERNAL_0d5b7bf9_37_flash_fwd_hdimdiff_e4m3_paged_sm90_cu_ceb34e2a_38044cuda3std3__45__cpo5beginE - _ZN73_INTERNAL_0d5b7bf9_37_flash_fwd_hdimdiff_e4m3_paged_sm90_cu_ceb34e2a_38044cuda3std6ranges3__45__cpo9iter_moveE)
_ZN73_INTERNAL_0d5b7bf9_37_flash_fwd_hdimdiff_e4m3_paged_sm90_cu_ceb34e2a_38044cuda3std6ranges3__45__cpo9iter_moveE:
	.zero		1
	.type		_ZN73_INTERNAL_0d5b7bf9_37_flash_fwd_hdimdiff_e4m3_paged_sm90_cu_ceb34e2a_38044cuda3std3__45__cpo5beginE,@object
	.size		_ZN73_INTERNAL_0d5b7bf9_37_flash_fwd_hdimdiff_e4m3_paged_sm90_cu_ceb34e2a_38044cuda3std3__45__cpo5beginE,(_ZN73_INTERNAL_0d5b7bf9_37_flash_fwd_hdimdiff_e4m3_paged_sm90_cu_ceb34e2a_38044cuda3std3__475_GLOBAL__N__0d5b7bf9_37_flash_fwd_hdimdiff_e4m3_paged_sm90_cu_ceb34e2a_38046ignoreE - _ZN73_INTERNAL_0d5b7bf9_37_flash_fwd_hdimdiff_e4m3_paged_sm90_cu_ceb34e2a_38044cuda3std3__45__cpo5beginE)
_ZN73_INTERNAL_0d5b7bf9_37_flash_fwd_hdimdiff_e4m3_paged_sm90_cu_ceb34e2a_38044cuda3std3__45__cpo5beginE:
	.zero		1
	.type		_ZN73_INTERNAL_0d5b7bf9_37_flash_fwd_hdimdiff_e4m3_paged_sm90_cu_ceb34e2a_38044cuda3std3__475_GLOBAL__N__0d5b7bf9_37_flash_fwd_hdimdiff_e4m3_paged_sm90_cu_ceb34e2a_38046ignoreE,@object
	.size		_ZN73_INTERNAL_0d5b7bf9_37_flash_fwd_hdimdiff_e4m3_paged_sm90_cu_ceb34e2a_38044cuda3std3__475_GLOBAL__N__0d5b7bf9_37_flash_fwd_hdimdiff_e4m3_paged_sm90_cu_ceb34e2a_38046ignoreE,(_ZN73_INTERNAL_0d5b7bf9_37_flash_fwd_hdimdiff_e4m3_paged_sm90_cu_ceb34e2a_38044cute7productE - _ZN73_INTERNAL_0d5b7bf9_37_flash_fwd_hdimdiff_e4m3_paged_sm90_cu_ceb34e2a_38044cuda3std3__475_GLOBAL__N__0d5b7bf9_37_flash_fwd_hdimdiff_e4m3_paged_sm90_cu_ceb34e2a_38046ignoreE)
_ZN73_INTERNAL_0d5b7bf9_37_flash_fwd_hdimdiff_e4m3_paged_sm90_cu_ceb34e2a_38044cuda3std3__475_GLOBAL__N__0d5b7bf9_37_flash_fwd_hdimdiff_e4m3_paged_sm90_cu_ceb34e2a_38046ignoreE:
	.zero		1
	.type		_ZN73_INTERNAL_0d5b7bf9_37_flash_fwd_hdimdiff_e4m3_paged_sm90_cu_ceb34e2a_38044cute7productE,@object
	.size		_ZN73_INTERNAL_0d5b7bf9_37_flash_fwd_hdimdiff_e4m3_paged_sm90_cu_ceb34e2a_38044cute7productE,(_ZN73_INTERNAL_0d5b7bf9_37_flash_fwd_hdimdiff_e4m3_paged_sm90_cu_ceb34e2a_38044cuda3std3__45__cpo3endE - _ZN73_INTERNAL_0d5b7bf9_37_flash_fwd_hdimdiff_e4m3_paged_sm90_cu_ceb34e2a_38044cute7productE)
_ZN73_INTERNAL_0d5b7bf9_37_flash_fwd_hdimdiff_e4m3_paged_sm90_cu_ceb34e2a_38044cute7productE:
	.zero		1
	.type		_ZN73_INTERNAL_0d5b7bf9_37_flash_fwd_hdimdiff_e4m3_paged_sm90_cu_ceb34e2a_38044cuda3std3__45__cpo3endE,@object
	.size		_ZN73_INTERNAL_0d5b7bf9_37_flash_fwd_hdimdiff_e4m3_paged_sm90_cu_ceb34e2a_38044cuda3std3__45__cpo3endE,(_ZN73_INTERNAL_0d5b7bf9_37_flash_fwd_hdimdiff_e4m3_paged_sm90_cu_ceb34e2a_38044cuda3std3__419piecewise_constructE - _ZN73_INTERNAL_0d5b7bf9_37_flash_fwd_hdimdiff_e4m3_paged_sm90_cu_ceb34e2a_38044cuda3std3__45__cpo3endE)
_ZN73_INTERNAL_0d5b7bf9_37_flash_fwd_hdimdiff_e4m3_paged_sm90_cu_ceb34e2a_38044cuda3std3__45__cpo3endE:
	.zero		1
	.type		_ZN73_INTERNAL_0d5b7bf9_37_flash_fwd_hdimdiff_e4m3_paged_sm90_cu_ceb34e2a_38044cuda3std3__419piecewise_constructE,@object
	.size		_ZN73_INTERNAL_0d5b7bf9_37_flash_fwd_hdimdiff_e4m3_paged_sm90_cu_ceb34e2a_38044cuda3std3__419piecewise_constructE,(_ZN73_INTERNAL_0d5b7bf9_37_flash_fwd_hdimdiff_e4m3_paged_sm90_cu_ceb34e2a_38044cuda3std3__45__cpo4cendE - _ZN73_INTERNAL_0d5b7bf9_37_flash_fwd_hdimdiff_e4m3_paged_sm90_cu_ceb34e2a_38044cuda3std3__419piecewise_constructE)
_ZN73_INTERNAL_0d5b7bf9_37_flash_fwd_hdimdiff_e4m3_paged_sm90_cu_ceb34e2a_38044cuda3std3__419piecewise_constructE:
	.zero		1
	.type		_ZN73_INTERNAL_0d5b7bf9_37_flash_fwd_hdimdiff_e4m3_paged_sm90_cu_ceb34e2a_38044cuda3std3__45__cpo4cendE,@object
	.size		_ZN73_INTERNAL_0d5b7bf9_37_flash_fwd_hdimdiff_e4m3_paged_sm90_cu_ceb34e2a_38044cuda3std3__45__cpo4cendE,(_ZN73_INTERNAL_0d5b7bf9_37_flash_fwd_hdimdiff_e4m3_paged_sm90_cu_ceb34e2a_38044cuda3std6ranges3__45__cpo4swapE - _ZN73_INTERNAL_0d5b7bf9_37_flash_fwd_hdimdiff_e4m3_paged_sm90_cu_ceb34e2a_38044cuda3std3__45__cpo4cendE)
_ZN73_INTERNAL_0d5b7bf9_37_flash_fwd_hdimdiff_e4m3_paged_sm90_cu_ceb34e2a_38044cuda3std3__45__cpo4cendE:
	.zero		1
	.type		_ZN73_INTERNAL_0d5b7bf9_37_flash_fwd_hdimdiff_e4m3_paged_sm90_cu_ceb34e2a_38044cuda3std6ranges3__45__cpo4swapE,@object
	.size		_ZN73_INTERNAL_0d5b7bf9_37_flash_fwd_hdimdiff_e4m3_paged_sm90_cu_ceb34e2a_38044cuda3std6ranges3__45__cpo4swapE,(.L_7 - _ZN73_INTERNAL_0d5b7bf9_37_flash_fwd_hdimdiff_e4m3_paged_sm90_cu_ceb34e2a_38044cuda3std6ranges3__45__cpo4swapE)
_ZN73_INTERNAL_0d5b7bf9_37_flash_fwd_hdimdiff_e4m3_paged_sm90_cu_ceb34e2a_38044cuda3std6ranges3__45__cpo4swapE:
	.zero		1
.L_7:


//--------------------- .nv.constant0._ZN7cutlass13device_kernelIN5flash11enable_sm90INS1_16FlashAttnFwdSm90INS1_25CollectiveMainloopFwdSm90ILi2EN4cute5tupleIJNS5_1CILi1EEES8_S8_EEENS6_IJNS7_ILi128EEENS7_ILi160EEENS7_ILi192EEEEEELi128ENS_12float_e4m3_tEfNS_4arch4Sm90ELb0ELb0ELb0ELb0ELb1ELb0ELb0ELb1ELb1ELb1ELb0ELb0EEENS1_21CollectiveEpilogueFwdINS6_IJSA_SA_SB_EEES9_NS_10bfloat16_tESG_Li256ELb0ELb1ELb0ELb1EEENS1_29StaticPersistentTileSchedulerILb0EEEEEEEEEvNT_6ParamsE --------------------------
	.section	.nv.constant0._ZN7cutlass13device_kernelIN5flash11enable_sm90INS1_16FlashAttnFwdSm90INS1_25CollectiveMainloopFwdSm90ILi2EN4cute5tupleIJNS5_1CILi1EEES8_S8_EEENS6_IJNS7_ILi128EEENS7_ILi160EEENS7_ILi192EEEEEELi128ENS_12float_e4m3_tEfNS_4arch4Sm90ELb0ELb0ELb0ELb0ELb1ELb0ELb0ELb1ELb1ELb1ELb0ELb0EEENS1_21CollectiveEpilogueFwdINS6_IJSA_SA_SB_EEES9_NS_10bfloat16_tESG_Li256ELb0ELb1ELb0ELb1EEENS1_29StaticPersistentTileSchedulerILb0EEEEEEEEEvNT_6ParamsE,"a",@progbits
	.sectionflags	@""
	.align	4
.nv.constant0._ZN7cutlass13device_kernelIN5flash11enable_sm90INS1_16FlashAttnFwdSm90INS1_25CollectiveMainloopFwdSm90ILi2EN4cute5tupleIJNS5_1CILi1EEES8_S8_EEENS6_IJNS7_ILi128EEENS7_ILi160EEENS7_ILi192EEEEEELi128ENS_12float_e4m3_tEfNS_4arch4Sm90ELb0ELb0ELb0ELb0ELb1ELb0ELb0ELb1ELb1ELb1ELb0ELb0EEENS1_21CollectiveEpilogueFwdINS6_IJSA_SA_SB_EEES9_NS_10bfloat16_tESG_Li256ELb0ELb1ELb0ELb1EEENS1_29StaticPersistentTileSchedulerILb0EEEEEEEEEvNT_6ParamsE:
	.zero		3456


//--------------------- .nv.constant0._ZN7cutlass13device_kernelIN5flash11enable_sm90INS1_16FlashAttnFwdSm90INS1_25CollectiveMainloopFwdSm90ILi2EN4cute5tupleIJNS5_1CILi1EEES8_S8_EEENS6_IJNS7_ILi128EEENS7_ILi160EEENS7_ILi192EEEEEELi128ENS_12float_e4m3_tEfNS_4arch4Sm90ELb0ELb0ELb0ELb1ELb1ELb0ELb0ELb1ELb1ELb1ELb0ELb0EEENS1_21CollectiveEpilogueFwdINS6_IJSA_SA_SB_EEES9_NS_10bfloat16_tESG_Li256ELb1ELb1ELb0ELb1EEENS1_36VarlenDynamicPersistentTileSchedulerILi128ELi160ELi256ELi128ELb0ELb1ELb1ELb0ELb1ELb1EEEEEEEEEvNT_6ParamsE --------------------------
	.section	.nv.constant0._ZN7cutlass13device_kernelIN5flash11enable_sm90INS1_16FlashAttnFwdSm90INS1_25CollectiveMainloopFwdSm90ILi2EN4cute5tupleIJNS5_1CILi1EEES8_S8_EEENS6_IJNS7_ILi128EEENS7_ILi160EEENS7_ILi192EEEEEELi128ENS_12float_e4m3_tEfNS_4arch4Sm90ELb0ELb0ELb0ELb1ELb1ELb0ELb0ELb1ELb1ELb1ELb0ELb0EEENS1_21CollectiveEpilogueFwdINS6_IJSA_SA_SB_EEES9_NS_10bfloat16_tESG_Li256ELb1ELb1ELb0ELb1EEENS1_36VarlenDynamicPersistentTileSchedulerILi128ELi160ELi256ELi128ELb0ELb1ELb1ELb0ELb1ELb1EEEEEEEEEvNT_6ParamsE,"a",@progbits
	.sectionflags	@""
	.align	4
.nv.constant0._ZN7cutlass13device_kernelIN5flash11enable_sm90INS1_16FlashAttnFwdSm90INS1_25CollectiveMainloopFwdSm90ILi2EN4cute5tupleIJNS5_1CILi1EEES8_S8_EEENS6_IJNS7_ILi128EEENS7_ILi160EEENS7_ILi192EEEEEELi128ENS_12float_e4m3_tEfNS_4arch4Sm90ELb0ELb0ELb0ELb1ELb1ELb0ELb0ELb1ELb1ELb1ELb0ELb0EEENS1_21CollectiveEpilogueFwdINS6_IJSA_SA_SB_EEES9_NS_10bfloat16_tESG_Li256ELb1ELb1ELb0ELb1EEENS1_36VarlenDynamicPersistentTileSchedulerILi128ELi160ELi256ELi128ELb0ELb1ELb1ELb0ELb1ELb1EEEEEEEEEvNT_6ParamsE:
	.zero		3584


//--------------------- .nv.constant0._ZN7cutlass13device_kernelIN5flash11enable_sm90INS1_16FlashAttnFwdSm90INS1_25CollectiveMainloopFwdSm90ILi2EN4cute5tupleIJNS5_1CILi1EEES8_S8_EEENS6_IJNS7_ILi128EEENS7_ILi160EEENS7_ILi192EEEEEELi128ENS_12float_e4m3_tEfNS_4arch4Sm90ELb0ELb0ELb0ELb1ELb1ELb1ELb0ELb1ELb1ELb1ELb0ELb0EEENS1_21CollectiveEpilogueFwdINS6_IJSA_SA_SB_EEES9_NS_10bfloat16_tESG_Li256ELb1ELb1ELb0ELb1EEENS1_36VarlenDynamicPersistentTileSchedulerILi128ELi160ELi256ELi128ELb0ELb1ELb1ELb0ELb1ELb1EEEEEEEEEvNT_6ParamsE --------------------------
	.section	.nv.constant0._ZN7cutlass13device_kernelIN5flash11enable_sm90INS1_16FlashAttnFwdSm90INS1_25CollectiveMainloopFwdSm90ILi2EN4cute5tupleIJNS5_1CILi1EEES8_S8_EEENS6_IJNS7_ILi128EEENS7_ILi160EEENS7_ILi192EEEEEELi128ENS_12float_e4m3_tEfNS_4arch4Sm90ELb0ELb0ELb0ELb1ELb1ELb1ELb0ELb1ELb1ELb1ELb0ELb0EEENS1_21CollectiveEpilogueFwdINS6_IJSA_SA_SB_EEES9_NS_10bfloat16_tESG_Li256ELb1ELb1ELb0ELb1EEENS1_36VarlenDynamicPersistentTileSchedulerILi128ELi160ELi256ELi128ELb0ELb1ELb1ELb0ELb1ELb1EEEEEEEEEvNT_6ParamsE,"a",@progbits
	.sectionflags	@""
	.align	4
.nv.constant0._ZN7cutlass13device_kernelIN5flash11enable_sm90INS1_16FlashAttnFwdSm90INS1_25CollectiveMainloopFwdSm90ILi2EN4cute5tupleIJNS5_1CILi1EEES8_S8_EEENS6_IJNS7_ILi128EEENS7_ILi160EEENS7_ILi192EEEEEELi128ENS_12float_e4m3_tEfNS_4arch4Sm90ELb0ELb0ELb0ELb1ELb1ELb1ELb0ELb1ELb1ELb1ELb0ELb0EEENS1_21CollectiveEpilogueFwdINS6_IJSA_SA_SB_EEES9_NS_10bfloat16_tESG_Li256ELb1ELb1ELb0ELb1EEENS1_36VarlenDynamicPersistentTileSchedulerILi128ELi160ELi256ELi128ELb0ELb1ELb1ELb0ELb1ELb1EEEEEEEEEvNT_6ParamsE:
	.zero		3584


//--------------------- .nv.constant0._ZN7cutlass13device_kernelIN5flash11enable_sm90INS1_16FlashAttnFwdSm90INS1_25CollectiveMainloopFwdSm90ILi2EN4cute5tupleIJNS5_1CILi1EEES8_S8_EEENS6_IJNS7_ILi128EEESA_NS7_ILi192EEEEEELi128ENS_12float_e4m3_tEfNS_4arch4Sm90ELb0ELb1ELb0ELb0ELb1ELb0ELb0ELb1ELb1ELb1ELb0ELb0EEENS1_21CollectiveEpilogueFwdINS6_IJSA_SA_SA_EEES9_NS_10bfloat16_tESF_Li256ELb0ELb1ELb0ELb1EEENS1_30DynamicPersistentTileSchedulerILi256ELi128ELb0ELb1ELb1EEEEEEEEEvNT_6ParamsE --------------------------
	.section	.nv.constant0._ZN7cutlass13device_kernelIN5flash11enable_sm90INS1_16FlashAttnFwdSm90INS1_25CollectiveMainloopFwdSm90ILi2EN4cute5tupleIJNS5_1CILi1EEES8_S8_EEENS6_IJNS7_ILi128EEESA_NS7_ILi192EEEEEELi128ENS_12float_e4m3_tEfNS_4arch4Sm90ELb0ELb1ELb0ELb0ELb1ELb0ELb0ELb1ELb1ELb1ELb0ELb0EEENS1_21CollectiveEpilogueFwdINS6_IJSA_SA_SA_EEES9_NS_10bfloat16_tESF_Li256ELb0ELb1ELb0ELb1EEENS1_30DynamicPersistentTileSchedulerILi256ELi128ELb0ELb1ELb1EEEEEEEEEvNT_6ParamsE,"a",@progbits
	.sectionflags	@""
	.align	4
.nv.constant0._ZN7cutlass13device_kernelIN5flash11enable_sm90INS1_16FlashAttnFwdSm90INS1_25CollectiveMainloopFwdSm90ILi2EN4cute5tupleIJNS5_1CILi1EEES8_S8_EEENS6_IJNS7_ILi128EEESA_NS7_ILi192EEEEEELi128ENS_12float_e4m3_tEfNS_4arch4Sm90ELb0ELb1ELb0ELb0ELb1ELb0ELb0ELb1ELb1ELb1ELb0ELb0EEENS1_21CollectiveEpilogueFwdINS6_IJSA_SA_SA_EEES9_NS_10bfloat16_tESF_Li256ELb0ELb1ELb0ELb1EEENS1_30DynamicPersistentTileSchedulerILi256ELi128ELb0ELb1ELb1EEEEEEEEEvNT_6ParamsE:
	.zero		3584


//--------------------- .nv.constant0._ZN7cutlass13device_kernelIN5flash11enable_sm90INS1_16FlashAttnFwdSm90INS1_25CollectiveMainloopFwdSm90ILi2EN4cute5tupleIJNS5_1CILi1EEES8_S8_EEENS6_IJNS7_ILi128EEESA_NS7_ILi192EEEEEELi128ENS_12float_e4m3_tEfNS_4arch4Sm90ELb0ELb1ELb0ELb1ELb1ELb0ELb0ELb1ELb1ELb1ELb0ELb0EEENS1_21CollectiveEpilogueFwdINS6_IJSA_SA_SA_EEES9_NS_10bfloat16_tESF_Li256ELb1ELb1ELb0ELb1EEENS1_36VarlenDynamicPersistentTileSchedulerILi128ELi128ELi256ELi128ELb0ELb1ELb1ELb1ELb0ELb1EEEEEEEEEvNT_6ParamsE --------------------------
	.section	.nv.constant0._ZN7cutlass13device_kernelIN5flash11enable_sm90INS1_16FlashAttnFwdSm90INS1_25CollectiveMainloopFwdSm90ILi2EN4cute5tupleIJNS5_1CILi1EEES8_S8_EEENS6_IJNS7_ILi128EEESA_NS7_ILi192EEEEEELi128ENS_12float_e4m3_tEfNS_4arch4Sm90ELb0ELb1ELb0ELb1ELb1ELb0ELb0ELb1ELb1ELb1ELb0ELb0EEENS1_21CollectiveEpilogueFwdINS6_IJSA_SA_SA_EEES9_NS_10bfloat16_tESF_Li256ELb1ELb1ELb0ELb1EEENS1_36VarlenDynamicPersistentTileSchedulerILi128ELi128ELi256ELi128ELb0ELb1ELb1ELb1ELb0ELb1EEEEEEEEEvNT_6ParamsE,"a",@progbits
	.sectionflags	@""
	.align	4
.nv.constant0._ZN7cutlass13device_kernelIN5flash11enable_sm90INS1_16FlashAttnFwdSm90INS1_25CollectiveMainloopFwdSm90ILi2EN4cute5tupleIJNS5_1CILi1EEES8_S8_EEENS6_IJNS7_ILi128EEESA_NS7_ILi192EEEEEELi128ENS_12float_e4m3_tEfNS_4arch4Sm90ELb0ELb1ELb0ELb1ELb1ELb0ELb0ELb1ELb1ELb1ELb0ELb0EEENS1_21CollectiveEpilogueFwdINS6_IJSA_SA_SA_EEES9_NS_10bfloat16_tESF_Li256ELb1ELb1ELb0ELb1EEENS1_36VarlenDynamicPersistentTileSchedulerILi128ELi128ELi256ELi128ELb0ELb1ELb1ELb1ELb0ELb1EEEEEEEEEvNT_6ParamsE:
	.zero		3584


//--------------------- .nv.constant0._ZN7cutlass13device_kernelIN5flash11enable_sm90INS1_16FlashAttnFwdSm90INS1_25CollectiveMainloopFwdSm90ILi2EN4cute5tupleIJNS5_1CILi1EEES8_S8_EEENS6_IJNS7_ILi128EEESA_NS7_ILi192EEEEEELi128ENS_12float_e4m3_tEfNS_4arch4Sm90ELb0ELb1ELb0ELb1ELb1ELb1ELb0ELb1ELb1ELb1ELb0ELb0EEENS1_21CollectiveEpilogueFwdINS6_IJSA_SA_SA_EEES9_NS_10bfloat16_tESF_Li256ELb1ELb1ELb0ELb1EEENS1_36VarlenDynamicPersistentTileSchedulerILi128ELi128ELi256ELi128ELb0ELb1ELb1ELb1ELb0ELb1EEEEEEEEEvNT_6ParamsE --------------------------
	.section	.nv.constant0._ZN7cutlass13device_kernelIN5flash11enable_sm90INS1_16FlashAttnFwdSm90INS1_25CollectiveMainloopFwdSm90ILi2EN4cute5tupleIJNS5_1CILi1EEES8_S8_EEENS6_IJNS7_ILi128EEESA_NS7_ILi192EEEEEELi128ENS_12float_e4m3_tEfNS_4arch4Sm90ELb0ELb1ELb0ELb1ELb1ELb1ELb0ELb1ELb1ELb1ELb0ELb0EEENS1_21CollectiveEpilogueFwdINS6_IJSA_SA_SA_EEES9_NS_10bfloat16_tESF_Li256ELb1ELb1ELb0ELb1EEENS1_36VarlenDynamicPersistentTileSchedulerILi128ELi128ELi256ELi128ELb0ELb1ELb1ELb1ELb0ELb1EEEEEEEEEvNT_6ParamsE,"a",@progbits
	.sectionflags	@""
	.align	4
.nv.constant0._ZN7cutlass13device_kernelIN5flash11enable_sm90INS1_16FlashAttnFwdSm90INS1_25CollectiveMainloopFwdSm90ILi2EN4cute5tupleIJNS5_1CILi1EEES8_S8_EEENS6_IJNS7_ILi128EEESA_NS7_ILi192EEEEEELi128ENS_12float_e4m3_tEfNS_4arch4Sm90ELb0ELb1ELb0ELb1ELb1ELb1ELb0ELb1ELb1ELb1ELb0ELb0EEENS1_21CollectiveEpilogueFwdINS6_IJSA_SA_SA_EEES9_NS_10bfloat16_tESF_Li256ELb1ELb1ELb0ELb1EEENS1_36VarlenDynamicPersistentTileSchedulerILi128ELi128ELi256ELi128ELb0ELb1ELb1ELb1ELb0ELb1EEEEEEEEEvNT_6ParamsE:
	.zero		3584


//--------------------- .nv.constant0._ZN7cutlass13device_kernelIN5flash11enable_sm90INS1_16FlashAttnFwdSm90INS1_25CollectiveMainloopFwdSm90ILi2EN4cute5tupleIJNS5_1CILi1EEES8_S8_EEENS6_IJNS7_ILi128EEENS7_ILi160EEENS7_ILi192EEEEEELi128ENS_12float_e4m3_tEfNS_4arch4Sm90ELb1ELb0ELb0ELb0ELb1ELb0ELb0ELb1ELb1ELb1ELb0ELb0EEENS1_21CollectiveEpilogueFwdINS6_IJSA_SA_SB_EEES9_NS_10bfloat16_tESG_Li256ELb0ELb1ELb0ELb1EEENS1_30DynamicPersistentTileSchedulerILi256ELi128ELb0ELb1ELb1EEEEEEEEEvNT_6ParamsE --------------------------
	.section	.nv.constant0._ZN7cutlass13device_kernelIN5flash11enable_sm90INS1_16FlashAttnFwdSm90INS1_25CollectiveMainloopFwdSm90ILi2EN4cute5tupleIJNS5_1CILi1EEES8_S8_EEENS6_IJNS7_ILi128EEENS7_ILi160EEENS7_ILi192EEEEEELi128ENS_12float_e4m3_tEfNS_4arch4Sm90ELb1ELb0ELb0ELb0ELb1ELb0ELb0ELb1ELb1ELb1ELb0ELb0EEENS1_21CollectiveEpilogueFwdINS6_IJSA_SA_SB_EEES9_NS_10bfloat16_tESG_Li256ELb0ELb1ELb0ELb1EEENS1_30DynamicPersistentTileSchedulerILi256ELi128ELb0ELb1ELb1EEEEEEEEEvNT_6ParamsE,"a",@progbits
	.sectionflags	@""
	.align	4
.nv.constant0._ZN7cutlass13device_kernelIN5flash11enable_sm90INS1_16FlashAttnFwdSm90INS1_25CollectiveMainloopFwdSm90ILi2EN4cute5tupleIJNS5_1CILi1EEES8_S8_EEENS6_IJNS7_ILi128EEENS7_ILi160EEENS7_ILi192EEEEEELi128ENS_12float_e4m3_tEfNS_4arch4Sm90ELb1ELb0ELb0ELb0ELb1ELb0ELb0ELb1ELb1ELb1ELb0ELb0EEENS1_21CollectiveEpilogueFwdINS6_IJSA_SA_SB_EEES9_NS_10bfloat16_tESG_Li256ELb0ELb1ELb0ELb1EEENS1_30DynamicPersistentTileSchedulerILi256ELi128ELb0ELb1ELb1EEEEEEEEEvNT_6ParamsE:
	.zero		3584


//--------------------- .nv.constant0._ZN7cutlass13device_kernelIN5flash11enable_sm90INS1_16FlashAttnFwdSm90INS1_25CollectiveMainloopFwdSm90ILi2EN4cute5tupleIJNS5_1CILi1EEES8_S8_EEENS6_IJNS7_ILi128EEENS7_ILi160EEENS7_ILi192EEEEEELi128ENS_12float_e4m3_tEfNS_4arch4Sm90ELb1ELb0ELb0ELb1ELb1ELb0ELb0ELb1ELb1ELb1ELb0ELb0EEENS1_21CollectiveEpilogueFwdINS6_IJSA_SA_SB_EEES9_NS_10bfloat16_tESG_Li256ELb1ELb1ELb0ELb1EEENS1_36VarlenDynamicPersistentTileSchedulerILi128ELi160ELi256ELi128ELb0ELb1ELb1ELb1ELb1ELb1EEEEEEEEEvNT_6ParamsE --------------------------
	.section	.nv.constant0._ZN7cutlass13device_kernelIN5flash11enable_sm90INS1_16FlashAttnFwdSm90INS1_25CollectiveMainloopFwdSm90ILi2EN4cute5tupleIJNS5_1CILi1EEES8_S8_EEENS6_IJNS7_ILi128EEENS7_ILi160EEENS7_ILi192EEEEEELi128ENS_12float_e4m3_tEfNS_4arch4Sm90ELb1ELb0ELb0ELb1ELb1ELb0ELb0ELb1ELb1ELb1ELb0ELb0EEENS1_21CollectiveEpilogueFwdINS6_IJSA_SA_SB_EEES9_NS_10bfloat16_tESG_Li256ELb1ELb1ELb0ELb1EEENS1_36VarlenDynamicPersistentTileSchedulerILi128ELi160ELi256ELi128ELb0ELb1ELb1ELb1ELb1ELb1EEEEEEEEEvNT_6ParamsE,"a",@progbits
	.sectionflags	@""
	.align	4
.nv.constant0._ZN7cutlass13device_kernelIN5flash11enable_sm90INS1_16FlashAttnFwdSm90INS1_25CollectiveMainloopFwdSm90ILi2EN4cute5tupleIJNS5_1CILi1EEES8_S8_EEENS6_IJNS7_ILi128EEENS7_ILi160EEENS7_ILi192EEEEEELi128ENS_12float_e4m3_tEfNS_4arch4Sm90ELb1ELb0ELb0ELb1ELb1ELb0ELb0ELb1ELb1ELb1ELb0ELb0EEENS1_21CollectiveEpilogueFwdINS6_IJSA_SA_SB_EEES9_NS_10bfloat16_tESG_Li256ELb1ELb1ELb0ELb1EEENS1_36VarlenDynamicPersistentTileSchedulerILi128ELi160ELi256ELi128ELb0ELb1ELb1ELb1ELb1ELb1EEEEEEEEEvNT_6ParamsE:
	.zero		3584


//--------------------- .nv.constant0._ZN7cutlass13device_kernelIN5flash11enable_sm90INS1_16FlashAttnFwdSm90INS1_25CollectiveMainloopFwdSm90ILi2EN4cute5tupleIJNS5_1CILi1EEES8_S8_EEENS6_IJNS7_ILi128EEENS7_ILi160EEENS7_ILi192EEEEEELi128ENS_12float_e4m3_tEfNS_4arch4Sm90ELb1ELb0ELb0ELb1ELb1ELb1ELb0ELb1ELb1ELb1ELb0ELb0EEENS1_21CollectiveEpilogueFwdINS6_IJSA_SA_SB_EEES9_NS_10bfloat16_tESG_Li256ELb1ELb1ELb0ELb1EEENS1_36VarlenDynamicPersistentTileSchedulerILi128ELi160ELi256ELi128ELb0ELb1ELb1ELb1ELb1ELb1EEEEEEEEEvNT_6ParamsE --------------------------
	.section	.nv.constant0._ZN7cutlass13device_kernelIN5flash11enable_sm90INS1_16FlashAttnFwdSm90INS1_25CollectiveMainloopFwdSm90ILi2EN4cute5tupleIJNS5_1CILi1EEES8_S8_EEENS6_IJNS7_ILi128EEENS7_ILi160EEENS7_ILi192EEEEEELi128ENS_12float_e4m3_tEfNS_4arch4Sm90ELb1ELb0ELb0ELb1ELb1ELb1ELb0ELb1ELb1ELb1ELb0ELb0EEENS1_21CollectiveEpilogueFwdINS6_IJSA_SA_SB_EEES9_NS_10bfloat16_tESG_Li256ELb1ELb1ELb0ELb1EEENS1_36VarlenDynamicPersistentTileSchedulerILi128ELi160ELi256ELi128ELb0ELb1ELb1ELb1ELb1ELb1EEEEEEEEEvNT_6ParamsE,"a",@progbits
	.sectionflags	@""
	.align	4
.nv.constant0._ZN7cutlass13device_kernelIN5flash11enable_sm90INS1_16FlashAttnFwdSm90INS1_25CollectiveMainloopFwdSm90ILi2EN4cute5tupleIJNS5_1CILi1EEES8_S8_EEENS6_IJNS7_ILi128EEENS7_ILi160EEENS7_ILi192EEEEEELi128ENS_12float_e4m3_tEfNS_4arch4Sm90ELb1ELb0ELb0ELb1ELb1ELb1ELb0ELb1ELb1ELb1ELb0ELb0EEENS1_21CollectiveEpilogueFwdINS6_IJSA_SA_SB_EEES9_NS_10bfloat16_tESG_Li256ELb1ELb1ELb0ELb1EEENS1_36VarlenDynamicPersistentTileSchedulerILi128ELi160ELi256ELi128ELb0ELb1ELb1ELb1ELb1ELb1EEEEEEEEEvNT_6ParamsE:
	.zero		3584


//--------------------- SYMBOLS --------------------------

	.type		.nv.reservedSmem.offset0,@object
	.size		.nv.reservedSmem.offset0,0x4
